// auto-generated by cutlass_sweep.gemm — config: {"arch": "sm_90", "cluster_m": 2, "cluster_n": 1, "dtype": "int8", "dtype_b": "int8", "layout": "nt", "stages": 0, "tile_k": 256, "tile_m": 192, "tile_n": 80}
#include "cutlass/cutlass.h"
#include "cutlass/gemm/collective/collective_builder.hpp"
#include "cutlass/gemm/device/gemm_universal_adapter.h"
#include "cutlass/gemm/kernel/gemm_universal.hpp"
#include "cutlass/epilogue/collective/collective_builder.hpp"

using ElemA = int8_t;
using ElemB = int8_t;
using ElemCD = int8_t;
using Acc  = int32_t;
using TileShape    = cute::Shape<cute::_192, cute::_80, cute::_256>;
using ClusterShape = cute::Shape<cute::_2, cute::_1, cute::_1>;

using CollectiveEpilogue = typename cutlass::epilogue::collective::CollectiveBuilder<
    cutlass::arch::Sm90, cutlass::arch::OpClassTensorOp,
    TileShape, ClusterShape,
    cutlass::epilogue::collective::EpilogueTileAuto,
    Acc, Acc,
    ElemCD, cutlass::layout::RowMajor, 128 / cutlass::sizeof_bits<ElemCD>::value,
    ElemCD, cutlass::layout::RowMajor, 128 / cutlass::sizeof_bits<ElemCD>::value,
    cutlass::epilogue::collective::EpilogueScheduleAuto
  >::CollectiveOp;

using CollectiveMainloop = typename cutlass::gemm::collective::CollectiveBuilder<
    cutlass::arch::Sm90, cutlass::arch::OpClassTensorOp,
    ElemA, cutlass::layout::RowMajor, 128 / cutlass::sizeof_bits<ElemA>::value,
    ElemB, cutlass::layout::ColumnMajor, 128 / cutlass::sizeof_bits<ElemB>::value,
    Acc,
    TileShape, ClusterShape,
    cutlass::gemm::collective::StageCountAutoCarveout<static_cast<int>(sizeof(typename CollectiveEpilogue::SharedStorage))>,
    cutlass::gemm::collective::KernelScheduleAuto
  >::CollectiveOp;

using GemmKernel = cutlass::gemm::kernel::GemmUniversal<
    cute::Shape<int,int,int,int>,
    CollectiveMainloop,
    CollectiveEpilogue
>;
using Gemm = cutlass::gemm::device::GemmUniversalAdapter<GemmKernel>;

// Force the device kernel symbol into the cubin without needing a host main.
auto* _anchor = &cutlass::device_kernel<GemmKernel>;


// ===== COMPILED SASS (sm_90a) =====

	.target	sm_90a

	.elftype	@"ET_EXEC"


//--------------------- .note.nv.tkinfo           --------------------------
	.section	.note.nv.tkinfo,"",@"SHT_NOTE"
	.sectionflags	@"SHF_NOTE_NV_TKINFO"
	.tkinfo
        /*0018*/ 	.word	0x00000002
        /*0030*/ 	.string	""
        /*0030*/ 	.string	"ptxas"
        /*0030*/ 	.string	"Cuda compilation tools, release 13.0, V13.0.88"
        /*0030*/ 	.string	"Build cuda_13.0.r13.0/compiler.36424714_0"
        /*0030*/ 	.string	"-arch sm_90a -m 64 "



//--------------------- .note.nv.cuinfo           --------------------------
	.section	.note.nv.cuinfo,"",@"SHT_NOTE"
	.sectionflags	@"SHF_NOTE_NV_CUINFO"
        /*0018*/ 	.short	0x0002
        /*001a*/ 	.short	0x005a
        /*001c*/ 	.short	0x0082
	.zero		2


//--------------------- .nv.info                  --------------------------
	.section	.nv.info,"",@"SHT_CUDA_INFO"
	.align	4


	//----- nvinfo : EIATTR_REGCOUNT
	.align		4
        /*0000*/ 	.byte	0x04, 0x2f
        /*0002*/ 	.short	(.L_15 - .L_14)
	.align		4
.L_14:
        /*0004*/ 	.word	index@(_ZN7cutlass13device_kernelINS_4gemm6kernel13GemmUniversalIN4cute5tupleIJiiiiEEENS1_10collective13CollectiveMmaINS1_34MainloopSm90TmaGmmaWarpSpecializedILi3ENS5_IJNS4_1CILi2EEENSA_ILi1EEESC_EEENS1_35KernelTmaWarpSpecializedCooperativeEEENS5_IJNSA_ILi192EEENSA_ILi80EEENSA_ILi256EEEEEEaNS5_IJlSC_lEEEaSK_NS4_8TiledMMAINS4_8MMA_AtomIJNS4_4SM904GMMA26MMA_64x16x32_S32S8S8_SS_TNEEEENS4_6LayoutISD_NS5_IJSC_NSA_ILi0EEESS_EEEEENS5_IJNS4_10UnderscoreESV_SV_EEEEENS4_13SM90_TMA_LOADENS4_14ComposedLayoutINS4_7SwizzleILi3ELi4ELi3EEENS4_18smem_ptr_flag_bitsILi8EEENSR_INS5_IJNSA_ILi8EEENSA_ILi128EEEEEENS5_IJS15_SC_EEEEEEEvNS4_8identityENS4_23SM90_TMA_LOAD_MULTICASTES19_vS1A_EENS_8epilogue10collective6detail29Sm90TmaWarpSpecializedAdapterINS1E_15DefaultEpilogueIaSK_SK_NS1D_6thread17LinearCombinationIaLi1EiiLNS1I_9ScaleType4KindE0ELNS_15FloatRoundStyleE2EaEENS1_15EpilogueDefaultEEEEEvvEEEEvNT_6ParamsE)
        /*0008*/ 	.word	0x000000a8


	//----- nvinfo : EIATTR_FRAME_SIZE
	.align		4
.L_15:
        /*000c*/ 	.byte	0x04, 0x11
        /*000e*/ 	.short	(.L_17 - .L_16)
	.align		4
.L_16:
        /*0010*/ 	.word	index@(_ZN7cutlass13device_kernelINS_4gemm6kernel13GemmUniversalIN4cute5tupleIJiiiiEEENS1_10collective13CollectiveMmaINS1_34MainloopSm90TmaGmmaWarpSpecializedILi3ENS5_IJNS4_1CILi2EEENSA_ILi1EEESC_EEENS1_35KernelTmaWarpSpecializedCooperativeEEENS5_IJNSA_ILi192EEENSA_ILi80EEENSA_ILi256EEEEEEaNS5_IJlSC_lEEEaSK_NS4_8TiledMMAINS4_8MMA_AtomIJNS4_4SM904GMMA26MMA_64x16x32_S32S8S8_SS_TNEEEENS4_6LayoutISD_NS5_IJSC_NSA_ILi0EEESS_EEEEENS5_IJNS4_10UnderscoreESV_SV_EEEEENS4_13SM90_TMA_LOADENS4_14ComposedLayoutINS4_7SwizzleILi3ELi4ELi3EEENS4_18smem_ptr_flag_bitsILi8EEENSR_INS5_IJNSA_ILi8EEENSA_ILi128EEEEEENS5_IJS15_SC_EEEEEEEvNS4_8identityENS4_23SM90_TMA_LOAD_MULTICASTES19_vS1A_EENS_8epilogue10collective6detail29Sm90TmaWarpSpecializedAdapterINS1E_15DefaultEpilogueIaSK_SK_NS1D_6thread17LinearCombinationIaLi1EiiLNS1I_9ScaleType4KindE0ELNS_15FloatRoundStyleE2EaEENS1_15EpilogueDefaultEEEEEvvEEEEvNT_6ParamsE)
        /*0014*/ 	.word	0x00000000


	//----- nvinfo : EIATTR_MIN_STACK_SIZE
	.align		4
.L_17:
        /*0018*/ 	.byte	0x04, 0x12
        /*001a*/ 	.short	(.L_19 - .L_18)
	.align		4
.L_18:
        /*001c*/ 	.word	index@(_ZN7cutlass13device_kernelINS_4gemm6kernel13GemmUniversalIN4cute5tupleIJiiiiEEENS1_10collective13CollectiveMmaINS1_34MainloopSm90TmaGmmaWarpSpecializedILi3ENS5_IJNS4_1CILi2EEENSA_ILi1EEESC_EEENS1_35KernelTmaWarpSpecializedCooperativeEEENS5_IJNSA_ILi192EEENSA_ILi80EEENSA_ILi256EEEEEEaNS5_IJlSC_lEEEaSK_NS4_8TiledMMAINS4_8MMA_AtomIJNS4_4SM904GMMA26MMA_64x16x32_S32S8S8_SS_TNEEEENS4_6LayoutISD_NS5_IJSC_NSA_ILi0EEESS_EEEEENS5_IJNS4_10UnderscoreESV_SV_EEEEENS4_13SM90_TMA_LOADENS4_14ComposedLayoutINS4_7SwizzleILi3ELi4ELi3EEENS4_18smem_ptr_flag_bitsILi8EEENSR_INS5_IJNSA_ILi8EEENSA_ILi128EEEEEENS5_IJS15_SC_EEEEEEEvNS4_8identityENS4_23SM90_TMA_LOAD_MULTICASTES19_vS1A_EENS_8epilogue10collective6detail29Sm90TmaWarpSpecializedAdapterINS1E_15DefaultEpilogueIaSK_SK_NS1D_6thread17LinearCombinationIaLi1EiiLNS1I_9ScaleType4KindE0ELNS_15FloatRoundStyleE2EaEENS1_15EpilogueDefaultEEEEEvvEEEEvNT_6ParamsE)
        /*0020*/ 	.word	0x00000000
.L_19:


//--------------------- .nv.compat                --------------------------
	.section	.nv.compat,"",@"SHT_CUDA_COMPAT_INFO"
	.align	4
        /*0000*/ 	.byte	0x02, 0x09, 0x01, 0x00, 0x02, 0x02, 0x04, 0x00, 0x02, 0x05, 0x05, 0x00, 0x03, 0x07, 0x01, 0x01
        /*0010*/ 	.byte	0x02, 0x03, 0x01, 0x00, 0x02, 0x06, 0x01, 0x00, 0x04, 0x0b, 0x08, 0x00, 0x00, 0x00, 0x00, 0x00
        /*0020*/ 	.byte	0x00, 0x00, 0x00, 0x00


//--------------------- .nv.info._ZN7cutlass13device_kernelINS_4gemm6kernel13GemmUniversalIN4cute5tupleIJiiiiEEENS1_10collective13CollectiveMmaINS1_34MainloopSm90TmaGmmaWarpSpecializedILi3ENS5_IJNS4_1CILi2EEENSA_ILi1EEESC_EEENS1_35KernelTmaWarpSpecializedCooperativeEEENS5_IJNSA_ILi192EEENSA_ILi80EEENSA_ILi256EEEEEEaNS5_IJlSC_lEEEaSK_NS4_8TiledMMAINS4_8MMA_AtomIJNS4_4SM904GMMA26MMA_64x16x32_S32S8S8_SS_TNEEEENS4_6LayoutISD_NS5_IJSC_NSA_ILi0EEESS_EEEEENS5_IJNS4_10UnderscoreESV_SV_EEEEENS4_13SM90_TMA_LOADENS4_14ComposedLayoutINS4_7SwizzleILi3ELi4ELi3EEENS4_18smem_ptr_flag_bitsILi8EEENSR_INS5_IJNSA_ILi8EEENSA_ILi128EEEEEENS5_IJS15_SC_EEEEEEEvNS4_8identityENS4_23SM90_TMA_LOAD_MULTICASTES19_vS1A_EENS_8epilogue10collective6detail29Sm90TmaWarpSpecializedAdapterINS1E_15DefaultEpilogueIaSK_SK_NS1D_6thread17LinearCombinationIaLi1EiiLNS1I_9ScaleType4KindE0ELNS_15FloatRoundStyleE2EaEENS1_15EpilogueDefaultEEEEEvvEEEEvNT_6ParamsE --------------------------
	.section	.nv.info._ZN7cutlass13device_kernelINS_4gemm6kernel13GemmUniversalIN4cute5tupleIJiiiiEEENS1_10collective13CollectiveMmaINS1_34MainloopSm90TmaGmmaWarpSpecializedILi3ENS5_IJNS4_1CILi2EEENSA_ILi1EEESC_EEENS1_35KernelTmaWarpSpecializedCooperativeEEENS5_IJNSA_ILi192EEENSA_ILi80EEENSA_ILi256EEEEEEaNS5_IJlSC_lEEEaSK_NS4_8TiledMMAINS4_8MMA_AtomIJNS4_4SM904GMMA26MMA_64x16x32_S32S8S8_SS_TNEEEENS4_6LayoutISD_NS5_IJSC_NSA_ILi0EEESS_EEEEENS5_IJNS4_10UnderscoreESV_SV_EEEEENS4_13SM90_TMA_LOADENS4_14ComposedLayoutINS4_7SwizzleILi3ELi4ELi3EEENS4_18smem_ptr_flag_bitsILi8EEENSR_INS5_IJNSA_ILi8EEENSA_ILi128EEEEEENS5_IJS15_SC_EEEEEEEvNS4_8identityENS4_23SM90_TMA_LOAD_MULTICASTES19_vS1A_EENS_8epilogue10collective6detail29Sm90TmaWarpSpecializedAdapterINS1E_15DefaultEpilogueIaSK_SK_NS1D_6thread17LinearCombinationIaLi1EiiLNS1I_9ScaleType4KindE0ELNS_15FloatRoundStyleE2EaEENS1_15EpilogueDefaultEEEEEvvEEEEvNT_6ParamsE,"",@"SHT_CUDA_INFO"
	.sectionflags	@""
	.align	4


	//----- nvinfo : EIATTR_CUDA_API_VERSION
	.align		4
        /*0000*/ 	.byte	0x04, 0x37
        /*0002*/ 	.short	(.L_21 - .L_20)
.L_20:
        /*0004*/ 	.word	0x00000082


	//----- nvinfo : EIATTR_KPARAM_INFO
	.align		4
.L_21:
        /*0008*/ 	.byte	0x04, 0x17
        /*000a*/ 	.short	(.L_23 - .L_22)
.L_22:
        /*000c*/ 	.word	0x00000000
        /*0010*/ 	.short	0x0000
        /*0012*/ 	.short	0x0070
        /*0014*/ 	.byte	0x00, 0xf0, 0x01, 0x10


	//----- nvinfo : EIATTR_SPARSE_MMA_MASK
	.align		4
.L_23:
        /*0018*/ 	.byte	0x03, 0x50
        /*001a*/ 	.short	0x0000


	//----- nvinfo : EIATTR_MAXREG_COUNT
	.align		4
        /*001c*/ 	.byte	0x03, 0x1b
        /*001e*/ 	.short	0x00a8


	//----- nvinfo : EIATTR_NUM_BARRIERS
	.align		4
        /*0020*/ 	.byte	0x02, 0x4c
        /*0022*/ 	.byte	0x01
	.zero		1


	//----- nvinfo : EIATTR_EXTERNS
	.align		4
        /*0024*/ 	.byte	0x04, 0x0f
        /*0026*/ 	.short	(.L_25 - .L_24)


	//   ....[0]....
	.align		4
.L_24:
        /*0028*/ 	.word	index@(__assertfail)


	//----- nvinfo : EIATTR_MERCURY_ISA_VERSION
	.align		4
.L_25:
        /*002c*/ 	.byte	0x03, 0x5f
        /*002e*/ 	.short	0x0101


	//----- nvinfo : EIATTR_INT_WARP_WIDE_INSTR_OFFSETS
	.align		4
        /*0030*/ 	.byte	0x04, 0x31
        /*0032*/ 	.short	(.L_27 - .L_26)


	//   ....[0]....
.L_26:
        /*0034*/ 	.word	0x00000460


	//   ....[1]....
        /*0038*/ 	.word	0x00000490


	//   ....[2]....
        /*003c*/ 	.word	0x00000650


	//----- nvinfo : EIATTR_COOP_GROUP_MASK_REGIDS
	.align		4
.L_27:
        /*0040*/ 	.byte	0x04, 0x29
        /*0042*/ 	.short	(.L_29 - .L_28)


	//   ....[0]....
.L_28:
        /*0044*/ 	.word	0xffffffff


	//   ....[1]....
        /*0048*/ 	.word	0xffffffff


	//   ....[2]....
        /*004c*/ 	.word	0xffffffff


	//   ....[3]....
        /*0050*/ 	.word	0xffffffff


	//   ....[4]....
        /*0054*/ 	.word	0xffffffff


	//   ....[5]....
        /*0058*/ 	.word	0xffffffff


	//----- nvinfo : EIATTR_COOP_GROUP_INSTR_OFFSETS
	.align		4
.L_29:
        /*005c*/ 	.byte	0x04, 0x28
        /*005e*/ 	.short	(.L_31 - .L_30)


	//   ....[0]....
.L_30:
        /*0060*/ 	.word	0x00000060


	//   ....[1]....
        /*0064*/ 	.word	0x00000070


	//   ....[2]....
        /*0068*/ 	.word	0x00000130


	//   ....[3]....
        /*006c*/ 	.word	0x000002b0


	//   ....[4]....
        /*0070*/ 	.word	0x000007d0


	//   ....[5]....
        /*0074*/ 	.word	0x00001200


	//----- nvinfo : EIATTR_REG_RECONFIG
	.align		4
.L_31:
        /*0078*/ 	.byte	0x01, 0x54
	.zero		2


	//----- nvinfo : EIATTR_SYSCALL_OFFSETS
	.align		4
        /*007c*/ 	.byte	0x04, 0x46
        /*007e*/ 	.short	(.L_33 - .L_32)


	//   ....[0]....
.L_32:
        /*0080*/ 	.word	0x000013d0


	//----- nvinfo : EIATTR_MBARRIER_INSTR_OFFSETS
	.align		4
.L_33:
        /*0084*/ 	.byte	0x04, 0x39
        /*0086*/ 	.short	(.L_35 - .L_34)


	//   ....[0]....
.L_34:
        /*0088*/ 	.word	0x00000230
        /*008c*/ 	.word	0x000000ff
        /*0090*/ 	.word	0x00000000
        /*0094*/ 	.short	0x0100
        /*0096*/ 	.byte	0x08
	.zero		1


	//   ....[1]....
        /*0098*/ 	.word	0x00000240
        /*009c*/ 	.word	0x000000ff
        /*00a0*/ 	.word	0x00000018
        /*00a4*/ 	.short	0x0100
        /*00a6*/ 	.byte	0x08
	.zero		1


	//   ....[2]....
        /*00a8*/ 	.word	0x00000250
        /*00ac*/ 	.word	0x000000ff
        /*00b0*/ 	.word	0x00000008
        /*00b4*/ 	.short	0x0100
        /*00b6*/ 	.byte	0x08
	.zero		1


	//   ....[3]....
        /*00b8*/ 	.word	0x00000260
        /*00bc*/ 	.word	0x000000ff
        /*00c0*/ 	.word	0x00000020
        /*00c4*/ 	.short	0x0100
        /*00c6*/ 	.byte	0x08
	.zero		1


	//   ....[4]....
        /*00c8*/ 	.word	0x00000270
        /*00cc*/ 	.word	0x000000ff
        /*00d0*/ 	.word	0x00000010
        /*00d4*/ 	.short	0x0100
        /*00d6*/ 	.byte	0x08
	.zero		1


	//   ....[5]....
        /*00d8*/ 	.word	0x00000280
        /*00dc*/ 	.word	0x000000ff
        /*00e0*/ 	.word	0x00000028
        /*00e4*/ 	.short	0x0100
        /*00e6*/ 	.byte	0x08
	.zero		1


	//   ....[6]....
        /*00e8*/ 	.word	0x000006d0
        /*00ec*/ 	.word	0x000000ff
        /*00f0*/ 	.word	0x00000040
        /*00f4*/ 	.short	0x0100
        /*00f6*/ 	.byte	0x06
	.zero		1


	//   ....[7]....
        /*00f8*/ 	.word	0x00000760
        /*00fc*/ 	.word	0x000000ff
        /*0100*/ 	.word	0x00000048
        /*0104*/ 	.short	0x0100
        /*0106*/ 	.byte	0x06
	.zero		1


	//   ....[8]....
        /*0108*/ 	.word	0x000014a0
        /*010c*/ 	.word	0x00000003
        /*0110*/ 	.word	0x00000000
        /*0114*/ 	.short	0x010a
        /*0116*/ 	.byte	0x3f
	.zero		1


	//   ....[9]....
        /*0118*/ 	.word	0x000014e0
        /*011c*/ 	.word	0x00000003
        /*0120*/ 	.word	0x00000000
        /*0124*/ 	.short	0x010a
        /*0126*/ 	.byte	0x3f
	.zero		1


	//   ....[10]....
        /*0128*/ 	.word	0x00003550
        /*012c*/ 	.word	0x00000005
        /*0130*/ 	.word	0x00000000
        /*0134*/ 	.short	0x010a
        /*0136*/ 	.byte	0x3f
	.zero		1


	//   ....[11]....
        /*0138*/ 	.word	0x00003590
        /*013c*/ 	.word	0x00000005
        /*0140*/ 	.word	0x00000000
        /*0144*/ 	.short	0x010a
        /*0146*/ 	.byte	0x3f
	.zero		1


	//   ....[12]....
        /*0148*/ 	.word	0x000054b0
        /*014c*/ 	.word	0x00000005
        /*0150*/ 	.word	0x00000000
        /*0154*/ 	.short	0x0101
        /*0156*/ 	.byte	0x3f
	.zero		1


	//   ....[13]....
        /*0158*/ 	.word	0x000056d0
        /*015c*/ 	.word	0x00000003
        /*0160*/ 	.word	0x00000000
        /*0164*/ 	.short	0x0101
        /*0166*/ 	.byte	0x3f
	.zero		1


	//   ....[14]....
        /*0168*/ 	.word	0x0000a940
        /*016c*/ 	.word	0x00000017
        /*0170*/ 	.word	0x00000018
        /*0174*/ 	.short	0x010a
        /*0176*/ 	.byte	0x3f
	.zero		1


	//   ....[15]....
        /*0178*/ 	.word	0x0000ad70
        /*017c*/ 	.word	0x00000003
        /*0180*/ 	.word	0x00000048
        /*0184*/ 	.short	0x0101
        /*0186*/ 	.byte	0x3f
	.zero		1


	//   ....[16]....
        /*0188*/ 	.word	0x0000b4d0
        /*018c*/ 	.word	0x00000007
        /*0190*/ 	.word	0x00000000
        /*0194*/ 	.short	0x010a
        /*0196*/ 	.byte	0x3f
	.zero		1


	//   ....[17]....
        /*0198*/ 	.word	0x0000b550
        /*019c*/ 	.word	0x00000006
        /*01a0*/ 	.word	0x00000000
        /*01a4*/ 	.short	0x010a
        /*01a6*/ 	.byte	0x3f
	.zero		1


	//   ....[18]....
        /*01a8*/ 	.word	0x0000b5e0
        /*01ac*/ 	.word	0x00000003
        /*01b0*/ 	.word	0x00000000
        /*01b4*/ 	.short	0x010a
        /*01b6*/ 	.byte	0x3f
	.zero		1


	//   ....[19]....
        /*01b8*/ 	.word	0x0000b640
        /*01bc*/ 	.word	0x00000003
        /*01c0*/ 	.word	0x00000000
        /*01c4*/ 	.short	0x010a
        /*01c6*/ 	.byte	0x3f
	.zero		1


	//   ....[20]....
        /*01c8*/ 	.word	0x0000b690
        /*01cc*/ 	.word	0x00000005
        /*01d0*/ 	.word	0x00000000
        /*01d4*/ 	.short	0x010a
        /*01d6*/ 	.byte	0x3f
	.zero		1


	//   ....[21]....
        /*01d8*/ 	.word	0x0000b760
        /*01dc*/ 	.word	0x00000017
        /*01e0*/ 	.word	0x00000018
        /*01e4*/ 	.short	0x010a
        /*01e6*/ 	.byte	0x3f
	.zero		1


	//   ....[22]....
        /*01e8*/ 	.word	0x0000b830
        /*01ec*/ 	.word	0x00000007
        /*01f0*/ 	.word	0x00000000
        /*01f4*/ 	.short	0x010a
        /*01f6*/ 	.byte	0x3f
	.zero		1


	//   ....[23]....
        /*01f8*/ 	.word	0x0000b880
        /*01fc*/ 	.word	0x00000006
        /*0200*/ 	.word	0x00000000
        /*0204*/ 	.short	0x010a
        /*0206*/ 	.byte	0x3f
	.zero		1


	//----- nvinfo : EIATTR_NUM_MBARRIERS
	.align		4
.L_35:
        /*0208*/ 	.byte	0x03, 0x38
        /*020a*/ 	.short	0x0008


	//----- nvinfo : EIATTR_EXIT_INSTR_OFFSETS
	.align		4
        /*020c*/ 	.byte	0x04, 0x1c
        /*020e*/ 	.short	(.L_37 - .L_36)


	//   ....[0]....
.L_36:
        /*0210*/ 	.word	0x00000930


	//   ....[1]....
        /*0214*/ 	.word	0x00001140


	//   ....[2]....
        /*0218*/ 	.word	0x0000a050


	//   ....[3]....
        /*021c*/ 	.word	0x0000a5b0


	//   ....[4]....
        /*0220*/ 	.word	0x0000b630


	//----- nvinfo : EIATTR_MAX_THREADS
	.align		4
.L_37:
        /*0224*/ 	.byte	0x04, 0x05
        /*0226*/ 	.short	(.L_39 - .L_38)
.L_38:
        /*0228*/ 	.word	0x00000180
        /*022c*/ 	.word	0x00000001
        /*0230*/ 	.word	0x00000001


	//----- nvinfo : EIATTR_CRS_STACK_SIZE
	.align		4
.L_39:
        /*0234*/ 	.byte	0x04, 0x1e
        /*0236*/ 	.short	(.L_41 - .L_40)
.L_40:
        /*0238*/ 	.word	0x00000000


	//----- nvinfo : EIATTR_CBANK_PARAM_SIZE
	.align		4
.L_41:
        /*023c*/ 	.byte	0x03, 0x19
        /*023e*/ 	.short	0x0470


	//----- nvinfo : EIATTR_PARAM_CBANK
	.align		4
        /*0240*/ 	.byte	0x04, 0x0a
        /*0242*/ 	.short	(.L_43 - .L_42)
	.align		4
.L_42:
        /*0244*/ 	.word	index@(.nv.constant0._ZN7cutlass13device_kernelINS_4gemm6kernel13GemmUniversalIN4cute5tupleIJiiiiEEENS1_10collective13CollectiveMmaINS1_34MainloopSm90TmaGmmaWarpSpecializedILi3ENS5_IJNS4_1CILi2EEENSA_ILi1EEESC_EEENS1_35KernelTmaWarpSpecializedCooperativeEEENS5_IJNSA_ILi192EEENSA_ILi80EEENSA_ILi256EEEEEEaNS5_IJlSC_lEEEaSK_NS4_8TiledMMAINS4_8MMA_AtomIJNS4_4SM904GMMA26MMA_64x16x32_S32S8S8_SS_TNEEEENS4_6LayoutISD_NS5_IJSC_NSA_ILi0EEESS_EEEEENS5_IJNS4_10UnderscoreESV_SV_EEEEENS4_13SM90_TMA_LOADENS4_14ComposedLayoutINS4_7SwizzleILi3ELi4ELi3EEENS4_18smem_ptr_flag_bitsILi8EEENSR_INS5_IJNSA_ILi8EEENSA_ILi128EEEEEENS5_IJS15_SC_EEEEEEEvNS4_8identityENS4_23SM90_TMA_LOAD_MULTICASTES19_vS1A_EENS_8epilogue10collective6detail29Sm90TmaWarpSpecializedAdapterINS1E_15DefaultEpilogueIaSK_SK_NS1D_6thread17LinearCombinationIaLi1EiiLNS1I_9ScaleType4KindE0ELNS_15FloatRoundStyleE2EaEENS1_15EpilogueDefaultEEEEEvvEEEEvNT_6ParamsE)
        /*0248*/ 	.short	0x0210
        /*024a*/ 	.short	0x0470


	//----- nvinfo : EIATTR_SW_WAR
	.align		4
.L_43:
        /*024c*/ 	.byte	0x04, 0x36
        /*024e*/ 	.short	(.L_45 - .L_44)
.L_44:
        /*0250*/ 	.word	0x00000008
.L_45:


//--------------------- .nv.callgraph             --------------------------
	.section	.nv.callgraph,"",@"SHT_CUDA_CALLGRAPH"
	.align	4
	.sectionentsize	8
	.align		4
        /*0000*/ 	.word	0x00000000
	.align		4
        /*0004*/ 	.word	0xffffffff
	.align		4
        /*0008*/ 	.word	index@(_ZN7cutlass13device_kernelINS_4gemm6kernel13GemmUniversalIN4cute5tupleIJiiiiEEENS1_10collective13CollectiveMmaINS1_34MainloopSm90TmaGmmaWarpSpecializedILi3ENS5_IJNS4_1CILi2EEENSA_ILi1EEESC_EEENS1_35KernelTmaWarpSpecializedCooperativeEEENS5_IJNSA_ILi192EEENSA_ILi80EEENSA_ILi256EEEEEEaNS5_IJlSC_lEEEaSK_NS4_8TiledMMAINS4_8MMA_AtomIJNS4_4SM904GMMA26MMA_64x16x32_S32S8S8_SS_TNEEEENS4_6LayoutISD_NS5_IJSC_NSA_ILi0EEESS_EEEEENS5_IJNS4_10UnderscoreESV_SV_EEEEENS4_13SM90_TMA_LOADENS4_14ComposedLayoutINS4_7SwizzleILi3ELi4ELi3EEENS4_18smem_ptr_flag_bitsILi8EEENSR_INS5_IJNSA_ILi8EEENSA_ILi128EEEEEENS5_IJS15_SC_EEEEEEEvNS4_8identityENS4_23SM90_TMA_LOAD_MULTICASTES19_vS1A_EENS_8epilogue10collective6detail29Sm90TmaWarpSpecializedAdapterINS1E_15DefaultEpilogueIaSK_SK_NS1D_6thread17LinearCombinationIaLi1EiiLNS1I_9ScaleType4KindE0ELNS_15FloatRoundStyleE2EaEENS1_15EpilogueDefaultEEEEEvvEEEEvNT_6ParamsE)
	.align		4
        /*000c*/ 	.word	index@(__assertfail)
	.align		4
        /*0010*/ 	.word	0x00000000
	.align		4
        /*0014*/ 	.word	0xfffffffe
	.align		4
        /*0018*/ 	.word	0x00000000
	.align		4
        /*001c*/ 	.word	0xfffffffd
	.align		4
        /*0020*/ 	.word	0x00000000
	.align		4
        /*0024*/ 	.word	0xfffffffc


//--------------------- .nv.constant4             --------------------------
	.section	.nv.constant4,"a",@progbits
	.align	8
	.align		8
.nv.constant4:
        /*0000*/ 	.dword	__assertfail
	.align		8
        /*0008*/ 	.dword	__unnamed_1
	.align		8
        /*0010*/ 	.dword	_ZN39_INTERNAL_f4761f11_4_k_cu_22031d98_85014cuda3std3__45__cpo5beginE
	.align		8
        /*0018*/ 	.dword	_ZN39_INTERNAL_f4761f11_4_k_cu_22031d98_85014cuda3std3__45__cpo3endE
	.align		8
        /*0020*/ 	.dword	_ZN39_INTERNAL_f4761f11_4_k_cu_22031d98_85014cuda3std3__45__cpo6cbeginE
	.align		8
        /*0028*/ 	.dword	_ZN39_INTERNAL_f4761f11_4_k_cu_22031d98_85014cuda3std3__45__cpo4cendE
	.align		8
        /*0030*/ 	.dword	_ZN39_INTERNAL_f4761f11_4_k_cu_22031d98_85014cuda3std3__441_GLOBAL__N__f4761f11_4_k_cu_22031d98_85016ignoreE
	.align		8
        /*0038*/ 	.dword	_ZN39_INTERNAL_f4761f11_4_k_cu_22031d98_85014cuda3std3__419piecewise_constructE
	.align		8
        /*0040*/ 	.dword	_ZN39_INTERNAL_f4761f11_4_k_cu_22031d98_85014cuda3std3__48in_placeE
	.align		8
        /*0048*/ 	.dword	_ZN39_INTERNAL_f4761f11_4_k_cu_22031d98_85014cuda3std6ranges3__45__cpo4swapE
	.align		8
        /*0050*/ 	.dword	_ZN39_INTERNAL_f4761f11_4_k_cu_22031d98_85014cuda3std6ranges3__45__cpo9iter_moveE
	.align		8
        /*0058*/ 	.dword	_ZN39_INTERNAL_f4761f11_4_k_cu_22031d98_85014cute7productE
	.align		8
        /*0060*/ 	.dword	_ZN39_INTERNAL_f4761f11_4_k_cu_22031d98_85014cute1_E
	.align		8
        /*0068*/ 	.dword	$str$22
	.align		8
        /*0070*/ 	.dword	$str$23


//--------------------- .text._ZN7cutlass13device_kernelINS_4gemm6kernel13GemmUniversalIN4cute5tupleIJiiiiEEENS1_10collective13CollectiveMmaINS1_34MainloopSm90TmaGmmaWarpSpecializedILi3ENS5_IJNS4_1CILi2EEENSA_ILi1EEESC_EEENS1_35KernelTmaWarpSpecializedCooperativeEEENS5_IJNSA_ILi192EEENSA_ILi80EEENSA_ILi256EEEEEEaNS5_IJlSC_lEEEaSK_NS4_8TiledMMAINS4_8MMA_AtomIJNS4_4SM904GMMA26MMA_64x16x32_S32S8S8_SS_TNEEEENS4_6LayoutISD_NS5_IJSC_NSA_ILi0EEESS_EEEEENS5_IJNS4_10UnderscoreESV_SV_EEEEENS4_13SM90_TMA_LOADENS4_14ComposedLayoutINS4_7SwizzleILi3ELi4ELi3EEENS4_18smem_ptr_flag_bitsILi8EEENSR_INS5_IJNSA_ILi8EEENSA_ILi128EEEEEENS5_IJS15_SC_EEEEEEEvNS4_8identityENS4_23SM90_TMA_LOAD_MULTICASTES19_vS1A_EENS_8epilogue10collective6detail29Sm90TmaWarpSpecializedAdapterINS1E_15DefaultEpilogueIaSK_SK_NS1D_6thread17LinearCombinationIaLi1EiiLNS1I_9ScaleType4KindE0ELNS_15FloatRoundStyleE2EaEENS1_15EpilogueDefaultEEEEEvvEEEEvNT_6ParamsE --------------------------
	.section	.text._ZN7cutlass13device_kernelINS_4gemm6kernel13GemmUniversalIN4cute5tupleIJiiiiEEENS1_10collective13CollectiveMmaINS1_34MainloopSm90TmaGmmaWarpSpecializedILi3ENS5_IJNS4_1CILi2EEENSA_ILi1EEESC_EEENS1_35KernelTmaWarpSpecializedCooperativeEEENS5_IJNSA_ILi192EEENSA_ILi80EEENSA_ILi256EEEEEEaNS5_IJlSC_lEEEaSK_NS4_8TiledMMAINS4_8MMA_AtomIJNS4_4SM904GMMA26MMA_64x16x32_S32S8S8_SS_TNEEEENS4_6LayoutISD_NS5_IJSC_NSA_ILi0EEESS_EEEEENS5_IJNS4_10UnderscoreESV_SV_EEEEENS4_13SM90_TMA_LOADENS4_14ComposedLayoutINS4_7SwizzleILi3ELi4ELi3EEENS4_18smem_ptr_flag_bitsILi8EEENSR_INS5_IJNSA_ILi8EEENSA_ILi128EEEEEENS5_IJS15_SC_EEEEEEEvNS4_8identityENS4_23SM90_TMA_LOAD_MULTICASTES19_vS1A_EENS_8epilogue10collective6detail29Sm90TmaWarpSpecializedAdapterINS1E_15DefaultEpilogueIaSK_SK_NS1D_6thread17LinearCombinationIaLi1EiiLNS1I_9ScaleType4KindE0ELNS_15FloatRoundStyleE2EaEENS1_15EpilogueDefaultEEEEEvvEEEEvNT_6ParamsE,"ax",@progbits
	.align	128
.text._ZN7cutlass13device_kernelINS_4gemm6kernel13GemmUniversalIN4cute5tupleIJiiiiEEENS1_10collective13CollectiveMmaINS1_34MainloopSm90TmaGmmaWarpSpecializedILi3ENS5_IJNS4_1CILi2EEENSA_ILi1EEESC_EEENS1_35KernelTmaWarpSpecializedCooperativeEEENS5_IJNSA_ILi192EEENSA_ILi80EEENSA_ILi256EEEEEEaNS5_IJlSC_lEEEaSK_NS4_8TiledMMAINS4_8MMA_AtomIJNS4_4SM904GMMA26MMA_64x16x32_S32S8S8_SS_TNEEEENS4_6LayoutISD_NS5_IJSC_NSA_ILi0EEESS_EEEEENS5_IJNS4_10UnderscoreESV_SV_EEEEENS4_13SM90_TMA_LOADENS4_14ComposedLayoutINS4_7SwizzleILi3ELi4ELi3EEENS4_18smem_ptr_flag_bitsILi8EEENSR_INS5_IJNSA_ILi8EEENSA_ILi128EEEEEENS5_IJS15_SC_EEEEEEEvNS4_8identityENS4_23SM90_TMA_LOAD_MULTICASTES19_vS1A_EENS_8epilogue10collective6detail29Sm90TmaWarpSpecializedAdapterINS1E_15DefaultEpilogueIaSK_SK_NS1D_6thread17LinearCombinationIaLi1EiiLNS1I_9ScaleType4KindE0ELNS_15FloatRoundStyleE2EaEENS1_15EpilogueDefaultEEEEEvvEEEEvNT_6ParamsE:
        .type           _ZN7cutlass13device_kernelINS_4gemm6kernel13GemmUniversalIN4cute5tupleIJiiiiEEENS1_10collective13CollectiveMmaINS1_34MainloopSm90TmaGmmaWarpSpecializedILi3ENS5_IJNS4_1CILi2EEENSA_ILi1EEESC_EEENS1_35KernelTmaWarpSpecializedCooperativeEEENS5_IJNSA_ILi192EEENSA_ILi80EEENSA_ILi256EEEEEEaNS5_IJlSC_lEEEaSK_NS4_8TiledMMAINS4_8MMA_AtomIJNS4_4SM904GMMA26MMA_64x16x32_S32S8S8_SS_TNEEEENS4_6LayoutISD_NS5_IJSC_NSA_ILi0EEESS_EEEEENS5_IJNS4_10UnderscoreESV_SV_EEEEENS4_13SM90_TMA_LOADENS4_14ComposedLayoutINS4_7SwizzleILi3ELi4ELi3EEENS4_18smem_ptr_flag_bitsILi8EEENSR_INS5_IJNSA_ILi8EEENSA_ILi128EEEEEENS5_IJS15_SC_EEEEEEEvNS4_8identityENS4_23SM90_TMA_LOAD_MULTICASTES19_vS1A_EENS_8epilogue10collective6detail29Sm90TmaWarpSpecializedAdapterINS1E_15DefaultEpilogueIaSK_SK_NS1D_6thread17LinearCombinationIaLi1EiiLNS1I_9ScaleType4KindE0ELNS_15FloatRoundStyleE2EaEENS1_15EpilogueDefaultEEEEEvvEEEEvNT_6ParamsE,@function
        .size           _ZN7cutlass13device_kernelINS_4gemm6kernel13GemmUniversalIN4cute5tupleIJiiiiEEENS1_10collective13CollectiveMmaINS1_34MainloopSm90TmaGmmaWarpSpecializedILi3ENS5_IJNS4_1CILi2EEENSA_ILi1EEESC_EEENS1_35KernelTmaWarpSpecializedCooperativeEEENS5_IJNSA_ILi192EEENSA_ILi80EEENSA_ILi256EEEEEEaNS5_IJlSC_lEEEaSK_NS4_8TiledMMAINS4_8MMA_AtomIJNS4_4SM904GMMA26MMA_64x16x32_S32S8S8_SS_TNEEEENS4_6LayoutISD_NS5_IJSC_NSA_ILi0EEESS_EEEEENS5_IJNS4_10UnderscoreESV_SV_EEEEENS4_13SM90_TMA_LOADENS4_14ComposedLayoutINS4_7SwizzleILi3ELi4ELi3EEENS4_18smem_ptr_flag_bitsILi8EEENSR_INS5_IJNSA_ILi8EEENSA_ILi128EEEEEENS5_IJS15_SC_EEEEEEEvNS4_8identityENS4_23SM90_TMA_LOAD_MULTICASTES19_vS1A_EENS_8epilogue10collective6detail29Sm90TmaWarpSpecializedAdapterINS1E_15DefaultEpilogueIaSK_SK_NS1D_6thread17LinearCombinationIaLi1EiiLNS1I_9ScaleType4KindE0ELNS_15FloatRoundStyleE2EaEENS1_15EpilogueDefaultEEEEEvvEEEEvNT_6ParamsE,(.L_x_233 - _ZN7cutlass13device_kernelINS_4gemm6kernel13GemmUniversalIN4cute5tupleIJiiiiEEENS1_10collective13CollectiveMmaINS1_34MainloopSm90TmaGmmaWarpSpecializedILi3ENS5_IJNS4_1CILi2EEENSA_ILi1EEESC_EEENS1_35KernelTmaWarpSpecializedCooperativeEEENS5_IJNSA_ILi192EEENSA_ILi80EEENSA_ILi256EEEEEEaNS5_IJlSC_lEEEaSK_NS4_8TiledMMAINS4_8MMA_AtomIJNS4_4SM904GMMA26MMA_64x16x32_S32S8S8_SS_TNEEEENS4_6LayoutISD_NS5_IJSC_NSA_ILi0EEESS_EEEEENS5_IJNS4_10UnderscoreESV_SV_EEEEENS4_13SM90_TMA_LOADENS4_14ComposedLayoutINS4_7SwizzleILi3ELi4ELi3EEENS4_18smem_ptr_flag_bitsILi8EEENSR_INS5_IJNSA_ILi8EEENSA_ILi128EEEEEENS5_IJS15_SC_EEEEEEEvNS4_8identityENS4_23SM90_TMA_LOAD_MULTICASTES19_vS1A_EENS_8epilogue10collective6detail29Sm90TmaWarpSpecializedAdapterINS1E_15DefaultEpilogueIaSK_SK_NS1D_6thread17LinearCombinationIaLi1EiiLNS1I_9ScaleType4KindE0ELNS_15FloatRoundStyleE2EaEENS1_15EpilogueDefaultEEEEEvvEEEEvNT_6ParamsE)
        .other          _ZN7cutlass13device_kernelINS_4gemm6kernel13GemmUniversalIN4cute5tupleIJiiiiEEENS1_10collective13CollectiveMmaINS1_34MainloopSm90TmaGmmaWarpSpecializedILi3ENS5_IJNS4_1CILi2EEENSA_ILi1EEESC_EEENS1_35KernelTmaWarpSpecializedCooperativeEEENS5_IJNSA_ILi192EEENSA_ILi80EEENSA_ILi256EEEEEEaNS5_IJlSC_lEEEaSK_NS4_8TiledMMAINS4_8MMA_AtomIJNS4_4SM904GMMA26MMA_64x16x32_S32S8S8_SS_TNEEEENS4_6LayoutISD_NS5_IJSC_NSA_ILi0EEESS_EEEEENS5_IJNS4_10UnderscoreESV_SV_EEEEENS4_13SM90_TMA_LOADENS4_14ComposedLayoutINS4_7SwizzleILi3ELi4ELi3EEENS4_18smem_ptr_flag_bitsILi8EEENSR_INS5_IJNSA_ILi8EEENSA_ILi128EEEEEENS5_IJS15_SC_EEEEEEEvNS4_8identityENS4_23SM90_TMA_LOAD_MULTICASTES19_vS1A_EENS_8epilogue10collective6detail29Sm90TmaWarpSpecializedAdapterINS1E_15DefaultEpilogueIaSK_SK_NS1D_6thread17LinearCombinationIaLi1EiiLNS1I_9ScaleType4KindE0ELNS_15FloatRoundStyleE2EaEENS1_15EpilogueDefaultEEEEEvvEEEEvNT_6ParamsE,@"STO_CUDA_ENTRY STV_DEFAULT"
_ZN7cutlass13device_kernelINS_4gemm6kernel13GemmUniversalIN4cute5tupleIJiiiiEEENS1_10collective13CollectiveMmaINS1_34MainloopSm90TmaGmmaWarpSpecializedILi3ENS5_IJNS4_1CILi2EEENSA_ILi1EEESC_EEENS1_35KernelTmaWarpSpecializedCooperativeEEENS5_IJNSA_ILi192EEENSA_ILi80EEENSA_ILi256EEEEEEaNS5_IJlSC_lEEEaSK_NS4_8TiledMMAINS4_8MMA_AtomIJNS4_4SM904GMMA26MMA_64x16x32_S32S8S8_SS_TNEEEENS4_6LayoutISD_NS5_IJSC_NSA_ILi0EEESS_EEEEENS5_IJNS4_10UnderscoreESV_SV_EEEEENS4_13SM90_TMA_LOADENS4_14ComposedLayoutINS4_7SwizzleILi3ELi4ELi3EEENS4_18smem_ptr_flag_bitsILi8EEENSR_INS5_IJNSA_ILi8EEENSA_ILi128EEEEEENS5_IJS15_SC_EEEEEEEvNS4_8identityENS4_23SM90_TMA_LOAD_MULTICASTES19_vS1A_EENS_8epilogue10collective6detail29Sm90TmaWarpSpecializedAdapterINS1E_15DefaultEpilogueIaSK_SK_NS1D_6thread17LinearCombinationIaLi1EiiLNS1I_9ScaleType4KindE0ELNS_15FloatRoundStyleE2EaEENS1_15EpilogueDefaultEEEEEvvEEEEvNT_6ParamsE:
[----:B------:R-:W0:Y:S01]  /*0000*/  LDC R1, c[0x0][0x28] ;  /* 0x00000a00ff017b82 */ /* 0x000e220000000800 */
[----:B------:R-:W1:Y:S01]  /*0010*/  S2R R18, SR_TID.X ;  /* 0x0000000000127919 */ /* 0x000e620000002100 */
[----:B------:R-:W-:Y:S01]  /*0020*/  ELECT P0, URZ, PT ;  /* 0x00000000003f782f */ /* 0x000fe20003800000 */
[----:B------:R-:W-:Y:S01]  /*0030*/  BSSY B0, `(.L_x_0) ;  /* 0x000000f000007945 */ /* 0x000fe20003800000 */
[--C-:B-1----:R-:W-:Y:S02]  /*0040*/  SHF.R.U32.HI R0, RZ, 0x5, R18.reuse ;  /* 0x00000005ff007819 */ /* 0x102fe40000011612 */
[----:B------:R-:W-:-:S03]  /*0050*/  SHF.R.U32.HI R3, RZ, 0x7, R18 ;  /* 0x00000007ff037819 */ /* 0x000fc60000011612 */
[----:B------:R-:W1:Y:S04]  /*0060*/  SHFL.IDX PT, R2, R0, RZ, 0x1f ;  /* 0x00001fff00027589 */ /* 0x000e6800000e0000 */
[----:B------:R2:W3:Y:S01]  /*0070*/  SHFL.IDX PT, R5, R3, RZ, 0x1f ;  /* 0x00001fff03057589 */ /* 0x0004e200000e0000 */
[----:B-1----:R-:W-:-:S13]  /*0080*/  ISETP.NE.OR P0, PT, R2, RZ, !P0 ;  /* 0x000000ff0200720c */ /* 0x002fda0004705670 */
[----:B0-23--:R-:W-:Y:S05]  /*0090*/  @P0 BRA `(.L_x_1) ;  /* 0x0000000000200947 */ /* 0x00dfea0003800000 */
[----:B------:R-:W-:Y:S02]  /*00a0*/  ULDC.64 UR4, c[0x0][0x198] ;  /* 0x0000660000047ab9 */ /* 0x000fe40000000a00 */
[----:B------:R-:W-:Y:S02]  /*00b0*/  UIADD3 UR6, UP0, UR4, 0xf0, URZ ;  /* 0x000000f004067890 */ /* 0x000fe4000ff1e03f */
[----:B------:R-:W-:Y:S02]  /*00c0*/  UIADD3 UR4, UP1, UR4, 0x1f0, URZ ;  /* 0x000001f004047890 */ /* 0x000fe4000ff3e03f */
[----:B------:R-:W-:Y:S02]  /*00d0*/  UIADD3.X UR7, URZ, UR5, URZ, UP0, !UPT ;  /* 0x000000053f077290 */ /* 0x000fe400087fe43f */
[----:B------:R-:W-:-:S07]  /*00e0*/  UIADD3.X UR5, URZ, UR5, URZ, UP1, !UPT ;  /* 0x000000053f057290 */ /* 0x000fce0008ffe43f */
[----:B------:R0:W-:Y:S02]  /*00f0*/  UTMACCTL.PF [UR6] ;  /* 0x00000000060079b9 */ /* 0x0001e40008040000 */
[----:B------:R0:W-:Y:S02]  /*0100*/  UTMACCTL.PF [UR4] ;  /* 0x00000000040079b9 */ /* 0x0001e40008040000 */
[----:B0-----:R-:W-:Y:S01]  /*0110*/  NOP ;  /* 0x0000000000007918 */ /* 0x001fe20000000000 */
.L_x_1:
[----:B------:R-:W-:Y:S05]  /*0120*/  BSYNC B0 ;  /* 0x0000000000007941 */ /* 0x000fea0003800000 */
.L_x_0:
[----:B------:R-:W0:Y:S02]  /*0130*/  SHFL.IDX PT, R3, R0, RZ, 0x1f ;  /* 0x00001fff00037589 */ /* 0x000e2400000e0000 */
[----:B0-----:R-:W-:-:S13]  /*0140*/  ISETP.NE.AND P0, PT, R3, RZ, PT ;  /* 0x000000ff0300720c */ /* 0x001fda0003f05270 */
[----:B------:R-:W-:Y:S05]  /*0150*/  @P0 BRA `(.L_x_2) ;  /* 0x0000000000500947 */ /* 0x000fea0003800000 */
[----:B------:R-:W0:Y:S01]  /*0160*/  S2UR UR8, SR_CgaCtaId ;  /* 0x00000000000879c3 */ /* 0x000e220000008800 */
[----:B------:R-:W-:Y:S01]  /*0170*/  UMOV UR4, 0x400 ;  /* 0x0000040000047882 */ /* 0x000fe20000000000 */
[----:B------:R-:W-:Y:S01]  /*0180*/  UMOV UR5, 0x1 ;  /* 0x0000000100057882 */ /* 0x000fe20000000000 */
[----:B------:R-:W-:Y:S01]  /*0190*/  UMOV UR6, 0x4 ;  /* 0x0000000400067882 */ /* 0x000fe20000000000 */
[----:B------:R-:W-:Y:S01]  /*01a0*/  ELECT P0, URZ, PT ;  /* 0x00000000003f782f */ /* 0x000fe20003800000 */
[----:B------:R-:W-:-:S04]  /*01b0*/  UIADD3 UR6, -UR6, 0x100000, URZ ;  /* 0x0010000006067890 */ /* 0x000fc8000fffe13f */
[----:B------:R-:W-:Y:S02]  /*01c0*/  USHF.L.U32 UR7, UR6, 0xb, URZ ;  /* 0x0000000b06077899 */ /* 0x000fe4000800063f */
[----:B------:R-:W-:Y:S02]  /*01d0*/  USHF.L.U32 UR6, UR6, 0x1, URZ ;  /* 0x0000000106067899 */ /* 0x000fe4000800063f */
[----:B0-----:R-:W-:Y:S02]  /*01e0*/  ULEA UR8, UR8, UR4, 0x18 ;  /* 0x0000000408087291 */ /* 0x001fe4000f8ec03f */
[----:B------:R-:W-:-:S04]  /*01f0*/  UIADD3 UR4, -UR5, 0x100000, URZ ;  /* 0x0010000005047890 */ /* 0x000fc8000fffe13f */
[----:B------:R-:W-:Y:S02]  /*0200*/  USHF.L.U32 UR5, UR4, 0xb, URZ ;  /* 0x0000000b04057899 */ /* 0x000fe4000800063f */
[----:B------:R-:W-:Y:S01]  /*0210*/  USHF.L.U32 UR4, UR4, 0x1, URZ ;  /* 0x0000000104047899 */ /* 0x000fe2000800063f */
[----:B------:R-:W0:Y:S11]  /*0220*/  FENCE.VIEW.ASYNC.S ;  /* 0x00000000000073c6 */ /* 0x000e360000000000 */
[----:B0-----:R0:W1:Y:S01]  /*0230*/  SYNCS.EXCH.64 URZ, [UR8], UR4 ;  /* 0x00000004083f75b2 */ /* 0x0010620008000100 */
[----:B------:R0:W2:Y:S01]  /*0240*/  SYNCS.EXCH.64 URZ, [UR8+0x18], UR6 ;  /* 0x00001806083f75b2 */ /* 0x0000a20008000100 */
[----:B------:R0:W3:Y:S01]  /*0250*/  SYNCS.EXCH.64 URZ, [UR8+0x8], UR4 ;  /* 0x00000804083f75b2 */ /* 0x0000e20008000100 */
[----:B------:R0:W4:Y:S01]  /*0260*/  SYNCS.EXCH.64 URZ, [UR8+0x20], UR6 ;  /* 0x00002006083f75b2 */ /* 0x0001220008000100 */
[----:B------:R0:W0:Y:S01]  /*0270*/  SYNCS.EXCH.64 URZ, [UR8+0x10], UR4 ;  /* 0x00001004083f75b2 */ /* 0x0000220008000100 */
[----:B------:R0:W0:Y:S01]  /*0280*/  SYNCS.EXCH.64 URZ, [UR8+0x28], UR6 ;  /* 0x00002806083f75b2 */ /* 0x0000220008000100 */
[----:B------:R-:W-:Y:S01]  /*0290*/  NOP ;  /* 0x0000000000007918 */ /* 0x000fe20000000000 */
.L_x_2:
[----:B------:R-:W-:Y:S01]  /*02a0*/  SHF.R.S32.HI R7, RZ, 0x1f, R18 ;  /* 0x0000001fff077819 */ /* 0x000fe20000011412 */
[----:B------:R-:W5:Y:S01]  /*02b0*/  SHFL.IDX PT, R0, R0, RZ, 0x1f ;  /* 0x00001fff00007589 */ /* 0x000f6200000e0000 */
[----:B0-----:R-:W0:Y:S01]  /*02c0*/  S2UR UR8, SR_CTAID.X ;  /* 0x00000000000879c3 */ /* 0x001e220000002500 */
[----:B------:R-:W-:Y:S02]  /*02d0*/  ELECT P0, URZ, PT ;  /* 0x00000000003f782f */ /* 0x000fe40003800000 */
[----:B------:R-:W-:Y:S01]  /*02e0*/  LEA.HI R7, R7, R18, RZ, 0x7 ;  /* 0x0000001207077211 */ /* 0x000fe200078f38ff */
[----:B------:R-:W1:Y:S01]  /*02f0*/  S2R R4, SR_CTAID.Y ;  /* 0x0000000000047919 */ /* 0x000e620000002600 */
[----:B------:R-:W-:Y:S01]  /*0300*/  SHF.R.S32.HI R8, RZ, 0x1f, R3 ;  /* 0x0000001fff087819 */ /* 0x000fe20000011403 */
[----:B------:R-:W-:Y:S01]  /*0310*/  ULDC UR4, c[0x0][0x150] ;  /* 0x0000540000047ab9 */ /* 0x000fe20000000800 */
[----:B------:R-:W-:Y:S01]  /*0320*/  LOP3.LUT R7, R7, 0xffffff80, RZ, 0xc0, !PT ;  /* 0xffffff8007077812 */ /* 0x000fe200078ec0ff */
[----:B------:R-:W-:Y:S01]  /*0330*/  NOP ;  /* 0x0000000000007918 */ /* 0x000fe20000000000 */
[----:B------:R-:W-:Y:S01]  /*0340*/  LEA.HI R8, R8, R3, RZ, 0x2 ;  /* 0x0000000308087211 */ /* 0x000fe200078f10ff */
[----:B------:R-:W2:Y:S01]  /*0350*/  LDC R10, c[0x0][0x144] ;  /* 0x00005100ff0a7b82 */ /* 0x000ea20000000800 */
[----:B------:R-:W-:Y:S01]  /*0360*/  NOP ;  /* 0x0000000000007918 */ /* 0x000fe20000000000 */
[----:B------:R-:W-:Y:S01]  /*0370*/  IMAD.IADD R6, R18, 0x1, -R7 ;  /* 0x0000000112067824 */ /* 0x000fe200078e0a07 */
[----:B------:R-:W-:Y:S01]  /*0380*/  LOP3.LUT R8, R8, 0x3ffffffc, RZ, 0xc0, !PT ;  /* 0x3ffffffc08087812 */ /* 0x000fe200078ec0ff */
[----:B------:R-:W-:Y:S01]  /*0390*/  IMAD.MOV.U32 R23, RZ, RZ, 0x1 ;  /* 0x00000001ff177424 */ /* 0x000fe200078e00ff */
[----:B------:R-:W-:-:S02]  /*03a0*/  ISETP.NE.AND P3, PT, R5, RZ, PT ;  /* 0x000000ff0500720c */ /* 0x000fc40003f65270 */
[----:B------:R-:W-:Y:S01]  /*03b0*/  SHF.R.S32.HI R7, RZ, 0x1f, R6 ;  /* 0x0000001fff077819 */ /* 0x000fe20000011406 */
[----:B------:R-:W-:Y:S01]  /*03c0*/  IMAD.IADD R8, R3, 0x1, -R8 ;  /* 0x0000000103087824 */ /* 0x000fe200078e0a08 */
[----:B------:R-:W3:Y:S02]  /*03d0*/  LDC R13, c[0x0][0x140] ;  /* 0x00005000ff0d7b82 */ /* 0x000ee40000000800 */
[----:B------:R-:W-:Y:S02]  /*03e0*/  LEA.HI R7, R7, R6, RZ, 0x3 ;  /* 0x0000000607077211 */ /* 0x000fe400078f18ff */
[----:B-----5:R-:W-:Y:S02]  /*03f0*/  ISETP.NE.OR P0, PT, R0, RZ, !P0 ;  /* 0x000000ff0000720c */ /* 0x020fe40004705670 */
[--C-:B------:R-:W-:Y:S02]  /*0400*/  SHF.R.S32.HI R0, RZ, 0x3, R7.reuse ;  /* 0x00000003ff007819 */ /* 0x100fe40000011407 */
[----:B------:R-:W-:-:S02]  /*0410*/  SHF.R.S32.HI R7, RZ, 0x1f, R7 ;  /* 0x0000001fff077819 */ /* 0x000fc40000011407 */
[----:B0-----:R-:W-:Y:S02]  /*0420*/  I2FP.F32.U32 R9, UR8 ;  /* 0x0000000800097c45 */ /* 0x001fe40008201000 */
[----:B------:R-:W-:-:S03]  /*0430*/  LEA.HI R7, R7, R0, RZ, 0x2 ;  /* 0x0000000007077211 */ /* 0x000fc600078f10ff */
[----:B------:R-:W-:Y:S01]  /*0440*/  FMUL R9, R9, UR4 ;  /* 0x0000000409097c20 */ /* 0x000fe20008400000 */
[----:B------:R-:W-:Y:S01]  /*0450*/  LOP3.LUT R7, R7, 0xfffffffc, RZ, 0xc0, !PT ;  /* 0xfffffffc07077812 */ /* 0x000fe200078ec0ff */
[----:B------:R-:W-:Y:S01]  /*0460*/  VOTEU.ALL UP0, P0 ;  /* 0x00000000003f7886 */ /* 0x000fe20000000000 */
[----:B-1----:R-:W-:Y:S01]  /*0470*/  I2FP.F32.U32 R3, R4 ;  /* 0x0000000400037245 */ /* 0x002fe20000201000 */
[----:B------:R-:W-:Y:S01]  /*0480*/  ULDC UR4, c[0x0][0x154] ;  /* 0x0000550000047ab9 */ /* 0x000fe20000000800 */
[----:B------:R-:W-:Y:S01]  /*0490*/  VOTEU.ALL UP1, P0 ;  /* 0x00000000003f7886 */ /* 0x000fe20000020000 */
[----:B------:R-:W0:Y:S01]  /*04a0*/  F2I.U32.TRUNC.NTZ R9, R9 ;  /* 0x0000000900097305 */ /* 0x000e22000020f000 */
[----:B------:R-:W-:Y:S01]  /*04b0*/  IMAD.IADD R7, R0, 0x1, -R7 ;  /* 0x0000000100077824 */ /* 0x000fe200078e0a07 */
[----:B------:R-:W1:Y:S01]  /*04c0*/  @!UP0 S2UR UR7, SR_CgaCtaId ;  /* 0x00000000000789c3 */ /* 0x000e620000008800 */
[----:B------:R-:W-:Y:S01]  /*04d0*/  FMUL R12, R3, UR4 ;  /* 0x00000004030c7c20 */ /* 0x000fe20008400000 */
[----:B------:R-:W-:Y:S01]  /*04e0*/  UMOV UR4, 0x20 ;  /* 0x0000002000047882 */ /* 0x000fe20000000000 */
[----:B------:R-:W-:Y:S01]  /*04f0*/  IMAD R8, R8, 0x4, R7 ;  /* 0x0000000408087824 */ /* 0x000fe200078e0207 */
[----:B------:R-:W-:Y:S01]  /*0500*/  @!UP0 UMOV UR6, 0x400 ;  /* 0x0000040000068882 */ /* 0x000fe20000000000 */
[----:B------:R-:W-:-:S04]  /*0510*/  @!UP0 UIADD3 UR4, -UR4, 0x100000, URZ ;  /* 0x0010000004048890 */ /* 0x000fc8000fffe13f */
[----:B------:R-:W-:Y:S02]  /*0520*/  @!UP0 USHF.L.U32 UR5, UR4, 0xb, URZ ;  /* 0x0000000b04058899 */ /* 0x000fe4000800063f */
[----:B------:R-:W-:Y:S01]  /*0530*/  @!UP0 USHF.L.U32 UR4, UR4, 0x1, URZ ;  /* 0x0000000104048899 */ /* 0x000fe2000800063f */
[----:B---3--:R-:W-:Y:S01]  /*0540*/  ISETP.EQ.U32.AND P2, PT, R13, 0x1, PT ;  /* 0x000000010d00780c */ /* 0x008fe20003f42070 */
[----:B------:R-:W3:Y:S01]  /*0550*/  F2I.U32.TRUNC.NTZ R12, R12 ;  /* 0x0000000c000c7305 */ /* 0x000ee2000020f000 */
[----:B------:R-:W-:Y:S01]  /*0560*/  LEA.HI R0, R8, R8, RZ, 0x1 ;  /* 0x0000000808007211 */ /* 0x000fe200078f08ff */
[----:B------:R-:W5:Y:S03]  /*0570*/  LDC R7, c[0x0][0x148] ;  /* 0x00005200ff077b82 */ /* 0x000f660000000800 */
[----:B------:R-:W-:Y:S01]  /*0580*/  LOP3.LUT R11, R0, 0xfffffffe, RZ, 0xc0, !PT ;  /* 0xfffffffe000b7812 */ /* 0x000fe200078ec0ff */
[----:B0-----:R-:W-:Y:S01]  /*0590*/  IMAD.MOV R15, RZ, RZ, -R9 ;  /* 0x000000ffff0f7224 */ /* 0x001fe200078e0a09 */
[----:B------:R-:W-:-:S03]  /*05a0*/  SHF.R.S32.HI R9, RZ, 0x1f, R2 ;  /* 0x0000001fff097819 */ /* 0x000fc60000011402 */
[----:B--2---:R-:W-:Y:S01]  /*05b0*/  IMAD R3, R10, R15, UR8 ;  /* 0x000000080a037e24 */ /* 0x004fe2000f8e020f */
[----:B------:R-:W-:Y:S01]  /*05c0*/  LEA.HI R9, R9, R2, RZ, 0x2 ;  /* 0x0000000209097211 */ /* 0x000fe200078f10ff */
[C---:B------:R-:W-:Y:S02]  /*05d0*/  IMAD.IADD R0, R8.reuse, 0x1, -R11 ;  /* 0x0000000108007824 */ /* 0x040fe400078e0a0b */
[----:B------:R-:W-:Y:S01]  /*05e0*/  IMAD.SHL.U32 R11, R8, 0x4, RZ ;  /* 0x00000004080b7824 */ /* 0x000fe200078e00ff */
[----:B------:R-:W-:Y:S01]  /*05f0*/  LOP3.LUT R9, R9, 0xfffffffc, RZ, 0xc0, !PT ;  /* 0xfffffffc09097812 */ /* 0x000fe200078ec0ff */
[----:B---3--:R-:W-:Y:S01]  /*0600*/  IMAD.MOV R24, RZ, RZ, -R12 ;  /* 0x000000ffff187224 */ /* 0x008fe200078e0a0c */
[----:B------:R-:W-:Y:S01]  /*0610*/  ISETP.NE.AND P4, PT, R0, R3, PT ;  /* 0x000000030000720c */ /* 0x000fe20003f85270 */
[----:B-1----:R-:W-:Y:S01]  /*0620*/  @!UP0 ULEA UR6, UR7, UR6, 0x18 ;  /* 0x0000000607068291 */ /* 0x002fe2000f8ec03f */
[----:B------:R-:W-:Y:S01]  /*0630*/  LOP3.LUT R22, R8, 0xc, R11, 0x78, !PT ;  /* 0x0000000c08167812 */ /* 0x000fe200078e780b */
[----:B------:R-:W-:Y:S01]  /*0640*/  IMAD.IADD R0, R2, 0x1, -R9 ;  /* 0x0000000102007824 */ /* 0x000fe200078e0a09 */
[----:B------:R-:W-:Y:S01]  /*0650*/  VOTEU.ALL UP0, P0 ;  /* 0x00000000003f7886 */ /* 0x000fe20000000000 */
[----:B------:R-:W-:Y:S01]  /*0660*/  LOP3.LUT P0, RZ, R6, 0x7, RZ, 0xc0, !PT ;  /* 0x0000000706ff7812 */ /* 0x000fe2000780c0ff */
[----:B------:R-:W-:-:S02]  /*0670*/  VIADD R6, R5, 0xffffffff ;  /* 0xffffffff05067836 */ /* 0x000fc40000000000 */
[----:B------:R-:W-:Y:S01]  /*0680*/  ISETP.NE.AND P1, PT, R0, 0x3, PT ;  /* 0x000000030000780c */ /* 0x000fe20003f25270 */
[----:B-----5:R-:W-:Y:S01]  /*0690*/  IMAD R9, R7, R24, R4 ;  /* 0x0000001807097224 */ /* 0x020fe200078e0204 */
[----:B------:R-:W-:Y:S02]  /*06a0*/  ISETP.LT.U32.AND P0, PT, R22, 0x2, !P0 ;  /* 0x000000021600780c */ /* 0x000fe40004701070 */
[----:B------:R-:W-:Y:S01]  /*06b0*/  ISETP.EQ.OR P1, PT, R0, RZ, !P1 ;  /* 0x000000ff0000720c */ /* 0x000fe20004f22670 */
[----:B------:R-:W0:Y:S02]  /*06c0*/  FENCE.VIEW.ASYNC.S ;  /* 0x00000000000073c6 */ /* 0x000e240000000000 */
[----:B0-----:R0:W1:Y:S01]  /*06d0*/  @!UP0 SYNCS.EXCH.64 URZ, [UR6+0x40], UR4 ;  /* 0x00004004063f85b2 */ /* 0x0010620008000100 */
[----:B------:R-:W-:Y:S02]  /*06e0*/  @P4 LEA.HI R2, R22, R22, RZ, 0x1 ;  /* 0x0000001616024211 */ /* 0x000fe400078f08ff */
[----:B------:R-:W-:-:S02]  /*06f0*/  ISETP.EQ.AND P1, PT, R5, RZ, P1 ;  /* 0x000000ff0500720c */ /* 0x000fc40000f22270 */
[----:B------:R-:W-:Y:S02]  /*0700*/  @P4 SHF.R.S32.HI R2, RZ, 0x1, R2 ;  /* 0x00000001ff024819 */ /* 0x000fe40000011402 */
[----:B------:R-:W-:Y:S02]  /*0710*/  ISETP.GE.U32.AND P6, PT, R6, 0x2, PT ;  /* 0x000000020600780c */ /* 0x000fe40003fc6070 */
[----:B------:R-:W-:Y:S02]  /*0720*/  @P4 ISETP.NE.AND P5, PT, R2, R9, PT ;  /* 0x000000090200420c */ /* 0x000fe40003fa5270 */
[----:B------:R-:W-:Y:S02]  /*0730*/  SEL R2, RZ, 0x1, !P0 ;  /* 0x00000001ff027807 */ /* 0x000fe40004000000 */
[----:B------:R-:W-:Y:S02]  /*0740*/  @P4 SEL R23, RZ, 0x1, P5 ;  /* 0x00000001ff174807 */ /* 0x000fe40002800000 */
[----:B------:R-:W-:Y:S01]  /*0750*/  SEL R19, RZ, 0x1, !P1 ;  /* 0x00000001ff137807 */ /* 0x000fe20004800000 */
[----:B------:R0:W2:Y:S01]  /*0760*/  @!UP1 SYNCS.EXCH.64 URZ, [UR6+0x48], UR4 ;  /* 0x00004804063f95b2 */ /* 0x0000a20008000100 */
[----:B------:R-:W-:Y:S01]  /*0770*/  LOP3.LUT R23, R23, R2, RZ, 0xc0, !PT ;  /* 0x0000000217177212 */ /* 0x000fe200078ec0ff */
[----:B------:R-:W-:Y:S01]  /*0780*/  NOP ;  /* 0x0000000000007918 */ /* 0x000fe20000000000 */
[----:B------:R-:W-:Y:S01]  /*0790*/  SEL R19, R19, 0x2, P6 ;  /* 0x0000000213137807 */ /* 0x000fe20003000000 */
[----:B------:R-:W-:Y:S06]  /*07a0*/  @!P2 BRA `(.L_x_3) ;  /* 0x000000000008a947 */ /* 0x000fec0003800000 */
[----:B-12-4-:R-:W-:Y:S01]  /*07b0*/  UCGABAR_ARV ;  /* 0x00000000000079c7 */ /* 0x016fe20008000000 */
[----:B------:R-:W-:Y:S05]  /*07c0*/  BRA `(.L_x_4) ;  /* 0x0000000000047947 */ /* 0x000fea0003800000 */
.L_x_3:
[----:B-12-4-:R-:W-:Y:S01]  /*07d0*/  NOP ;  /* 0x0000000000007918 */ /* 0x016fe20000000000 */
.L_x_4:
[----:B------:R-:W1:Y:S01]  /*07e0*/  LDC R2, c[0x0][0x65c] ;  /* 0x00019700ff027b82 */ /* 0x000e620000000800 */
[----:B------:R-:W-:Y:S02]  /*07f0*/  IMAD.U32 R8, RZ, RZ, UR8 ;  /* 0x00000008ff087e24 */ /* 0x000fe4000f8e00ff */
[----:B------:R-:W-:Y:S01]  /*0800*/  IMAD.MOV.U32 R9, RZ, RZ, RZ ;  /* 0x000000ffff097224 */ /* 0x000fe200078e00ff */
[----:B-1----:R-:W-:-:S04]  /*0810*/  ISETP.NE.AND P1, PT, R2, 0x1, PT ;  /* 0x000000010200780c */ /* 0x002fc80003f25270 */
[----:B------:R-:W-:-:S09]  /*0820*/  P2R R5, PR, RZ, 0x2 ;  /* 0x00000002ff057803 */ /* 0x000fd20000000000 */
[----:B------:R-:W1:Y:S01]  /*0830*/  @P1 LDC R17, c[0x0][0x10] ;  /* 0x00000400ff111b82 */ /* 0x000e620000000800 */
[----:B------:R-:W-:Y:S02]  /*0840*/  @P1 IMAD.MOV.U32 R5, RZ, RZ, RZ ;  /* 0x000000ffff051224 */ /* 0x000fe400078e00ff */
[----:B------:R-:W-:-:S05]  /*0850*/  @P1 IMAD.MOV.U32 R13, RZ, RZ, RZ ;  /* 0x000000ffff0d1224 */ /* 0x000fca00078e00ff */
[----:B------:R-:W2:Y:S01]  /*0860*/  @!P1 LDC R11, c[0x0][0xc] ;  /* 0x00000300ff0b9b82 */ /* 0x000ea20000000800 */
[----:B-1----:R-:W-:-:S04]  /*0870*/  @P1 IMAD.WIDE.U32 R16, R17, UR8, R4 ;  /* 0x0000000811101c25 */ /* 0x002fc8000f8e0004 */
[----:B------:R-:W-:Y:S02]  /*0880*/  @P1 IMAD.IADD R17, R17, 0x1, R13 ;  /* 0x0000000111111824 */ /* 0x000fe400078e020d */
[----:B--2---:R-:W-:-:S04]  /*0890*/  @!P1 IMAD.WIDE.U32 R8, R4, R11, R8 ;  /* 0x0000000b04089225 */ /* 0x004fc800078e0008 */
[----:B------:R-:W-:Y:S02]  /*08a0*/  @!P1 IMAD.MOV.U32 R16, RZ, RZ, R8 ;  /* 0x000000ffff109224 */ /* 0x000fe400078e0008 */
[----:B------:R-:W-:Y:S01]  /*08b0*/  @!P1 IMAD.MOV.U32 R17, RZ, RZ, R9 ;  /* 0x000000ffff119224 */ /* 0x000fe200078e0009 */
[----:B------:R-:W-:Y:S06]  /*08c0*/  @!P2 BRA `(.L_x_5) ;  /* 0x00000000000ca947 */ /* 0x000fec0003800000 */
[----:B------:R-:W-:Y:S01]  /*08d0*/  UCGABAR_WAIT ;  /* 0x0000000000007dc7 */ /* 0x000fe20008000000 */
[----:B------:R-:W-:Y:S01]  /*08e0*/  CCTL.IVALL ;  /* 0x00000000ff00798f */ /* 0x000fe20002000000 */
[----:B------:R-:W-:Y:S05]  /*08f0*/  BRA `(.L_x_6) ;  /* 0x0000000000047947 */ /* 0x000fea0003800000 */
.L_x_5:
[----:B------:R-:W-:Y:S06]  /*0900*/  BAR.SYNC.DEFER_BLOCKING 0x0 ;  /* 0x0000000000007b1d */ /* 0x000fec0000010000 */
.L_x_6:
[----:B------:R-:W-:Y:S05]  /*0910*/  @!P3 BRA `(.L_x_7) ;  /* 0x0000009400d0b947 */ /* 0x000fea0003800000 */
[----:B------:R-:W-:-:S13]  /*0920*/  ISETP.GT.U32.AND P0, PT, R6, 0x1, PT ;  /* 0x000000010600780c */ /* 0x000fda0003f04070 */
[----:B0-----:R-:W-:Y:S05]  /*0930*/  @P0 EXIT ;  /* 0x000000000000094d */ /* 0x001fea0003800000 */
[----:B------:R-:W-:Y:S01]  /*0940*/  ULDC.64 UR4, c[0x0][0x650] ;  /* 0x0001940000047ab9 */ /* 0x000fe20000000a00 */
[----:B------:R-:W-:Y:S01]  /*0950*/  PRMT R0, RZ, 0x7610, R0 ;  /* 0x00007610ff007816 */ /* 0x000fe20000000000 */
[----:B------:R-:W-:Y:S01]  /*0960*/  IMAD.MOV.U32 R108, RZ, RZ, -0x1 ;  /* 0xffffffffff6c7424 */ /* 0x000fe200078e00ff */
[----:B------:R-:W-:Y:S01]  /*0970*/  ISETP.GE.U32.AND P0, PT, R16, UR4, PT ;  /* 0x0000000410007c0c */ /* 0x000fe2000bf06070 */
[----:B------:R-:W-:Y:S02]  /*0980*/  IMAD.MOV.U32 R109, RZ, RZ, -0x1 ;  /* 0xffffffffff6d7424 */ /* 0x000fe400078e00ff */
[----:B------:R-:W-:Y:S01]  /*0990*/  IMAD.MOV.U32 R104, RZ, RZ, -0x1 ;  /* 0xffffffffff687424 */ /* 0x000fe200078e00ff */
[----:B------:R-:W-:-:S13]  /*09a0*/  ISETP.GE.U32.AND.EX P0, PT, R17, UR5, PT, P0 ;  /* 0x0000000511007c0c */ /* 0x000fda000bf06100 */
[----:B------:R-:W-:Y:S05]  /*09b0*/  @P0 BRA `(.L_x_8) ;  /* 0x0000000400280947 */ /* 0x000fea0003800000 */
[----:B------:R-:W0:Y:S01]  /*09c0*/  LDC.64 R20, c[0x0][0x628] ;  /* 0x00018a00ff147b82 */ /* 0x000e220000000a00 */
[----:B------:R-:W-:Y:S02]  /*09d0*/  IMAD.MOV.U32 R8, RZ, RZ, R16 ;  /* 0x000000ffff087224 */ /* 0x000fe400078e0010 */
[----:B------:R-:W-:-:S05]  /*09e0*/  IMAD.MOV.U32 R9, RZ, RZ, R17 ;  /* 0x000000ffff097224 */ /* 0x000fca00078e0011 */
[----:B------:R-:W1:Y:S08]  /*09f0*/  LDC R0, c[0x0][0x630] ;  /* 0x00018c00ff007b82 */ /* 0x000e700000000800 */
[----:B------:R-:W2:Y:S01]  /*0a00*/  LDC.64 R26, c[0x0][0x620] ;  /* 0x00018800ff1a7b82 */ /* 0x000ea20000000a00 */
[----:B0-----:R-:W-:-:S04]  /*0a10*/  ISETP.NE.U32.AND P0, PT, R20, RZ, PT ;  /* 0x000000ff1400720c */ /* 0x001fc80003f05070 */
[----:B------:R-:W-:-:S13]  /*0a20*/  ISETP.NE.AND.EX P0, PT, R21, RZ, PT, P0 ;  /* 0x000000ff1500720c */ /* 0x000fda0003f05300 */
[----:B-12---:R-:W-:Y:S05]  /*0a30*/  @!P0 BRA `(.L_x_9) ;  /* 0x0000000000288947 */ /* 0x006fea0003800000 */
[----:B------:R-:W0:Y:S02]  /*0a40*/  LDC R13, c[0x0][0x634] ;  /* 0x00018d00ff0d7b82 */ /* 0x000e240000000800 */
[----:B0-----:R-:W-:-:S05]  /*0a50*/  IADD3 R13, P0, R16, R13, RZ ;  /* 0x0000000d100d7210 */ /* 0x001fca0007f1e0ff */
[----:B------:R-:W-:-:S04]  /*0a60*/  IMAD.X R15, RZ, RZ, R17, P0 ;  /* 0x000000ffff0f7224 */ /* 0x000fc800000e0611 */
[----:B------:R-:W-:-:S04]  /*0a70*/  IMAD.WIDE.U32 R8, R15, R20, RZ ;  /* 0x000000140f087225 */ /* 0x000fc800078e00ff */
[----:B------:R-:W-:-:S04]  /*0a80*/  IMAD.WIDE.U32 R10, P0, R13, R21, R8 ;  /* 0x000000150d0a7225 */ /* 0x000fc80007800008 */
[----:B------:R-:W-:-:S04]  /*0a90*/  IMAD.WIDE.U32 R8, R13, R20, RZ ;  /* 0x000000140d087225 */ /* 0x000fc800078e00ff */
[----:B------:R-:W-:Y:S01]  /*0aa0*/  IMAD.X R13, RZ, RZ, RZ, P0 ;  /* 0x000000ffff0d7224 */ /* 0x000fe200000e06ff */
[----:B------:R-:W-:Y:S01]  /*0ab0*/  IADD3 RZ, P0, R9, R10, RZ ;  /* 0x0000000a09ff7210 */ /* 0x000fe20007f1e0ff */
[----:B------:R-:W-:-:S04]  /*0ac0*/  IMAD.MOV.U32 R12, RZ, RZ, R11 ;  /* 0x000000ffff0c7224 */ /* 0x000fc800078e000b */
[----:B------:R-:W-:-:S08]  /*0ad0*/  IMAD.WIDE.U32.X R8, R15, R21, R12, P0 ;  /* 0x000000150f087225 */ /* 0x000fd000000e040c */
.L_x_9:
[----:B------:R-:W0:Y:S01]  /*0ae0*/  LDC.64 R20, c[0x0][0x640] ;  /* 0x00019000ff147b82 */ /* 0x000e220000000a00 */
[--C-:B------:R-:W-:Y:S01]  /*0af0*/  SHF.R.U64 R104, R8, R0, R9.reuse ;  /* 0x0000000008687219 */ /* 0x100fe20000001209 */
[----:B------:R-:W-:Y:S01]  /*0b00*/  IMAD R28, R7, R24, R4 ;  /* 0x00000018071c7224 */ /* 0x000fe200078e0204 */
[----:B------:R-:W-:Y:S01]  /*0b10*/  SHF.R.U32.HI R0, RZ, R0, R9 ;  /* 0x00000000ff007219 */ /* 0x000fe20000011609 */
[----:B------:R-:W-:Y:S01]  /*0b20*/  IMAD.MOV.U32 R25, RZ, RZ, 0x1 ;  /* 0x00000001ff197424 */ /* 0x000fe200078e00ff */
[----:B------:R-:W-:-:S03]  /*0b30*/  IADD3 R5, P0, RZ, -R104, RZ ;  /* 0x80000068ff057210 */ /* 0x000fc60007f1e0ff */
[----:B------:R-:W1:Y:S02]  /*0b40*/  LDC R6, c[0x0][0x618] ;  /* 0x00018600ff067b82 */ /* 0x000e640000000800 */
[----:B------:R-:W-:-:S04]  /*0b50*/  IMAD.X R9, RZ, RZ, ~R0, P0 ;  /* 0x000000ffff097224 */ /* 0x000fc800000e0e00 */
[-C--:B------:R-:W-:Y:S02]  /*0b60*/  IMAD R0, R9, R26.reuse, RZ ;  /* 0x0000001a09007224 */ /* 0x080fe400078e02ff */
[----:B------:R-:W2:Y:S01]  /*0b70*/  LDC R11, c[0x0][0x608] ;  /* 0x00018200ff0b7b82 */ /* 0x000ea20000000800 */
[----:B------:R-:W-:-:S04]  /*0b80*/  IMAD.WIDE.U32 R8, R5, R26, R16 ;  /* 0x0000001a05087225 */ /* 0x000fc800078e0010 */
[----:B------:R-:W-:-:S03]  /*0b90*/  IMAD R5, R5, R27, R0 ;  /* 0x0000001b05057224 */ /* 0x000fc600078e0200 */
[----:B------:R-:W3:Y:S01]  /*0ba0*/  LDC R12, c[0x0][0x658] ;  /* 0x00019600ff0c7b82 */ /* 0x000ee20000000800 */
[----:B0-----:R-:W-:Y:S01]  /*0bb0*/  ISETP.NE.U32.AND P0, PT, R20, RZ, PT ;  /* 0x000000ff1400720c */ /* 0x001fe20003f05070 */
[----:B------:R-:W-:Y:S02]  /*0bc0*/  IMAD.IADD R5, R9, 0x1, R5 ;  /* 0x0000000109057824 */ /* 0x000fe400078e0205 */
[----:B------:R-:W-:Y:S01]  /*0bd0*/  IMAD.MOV.U32 R9, RZ, RZ, -0x1 ;  /* 0xffffffffff097424 */ /* 0x000fe200078e00ff */
[----:B------:R-:W-:-:S03]  /*0be0*/  ISETP.NE.AND.EX P0, PT, R21, RZ, PT, P0 ;  /* 0x000000ff1500720c */ /* 0x000fc60003f05300 */
[----:B------:R-:W0:Y:S01]  /*0bf0*/  LDC R15, c[0x0][0x600] ;  /* 0x00018000ff0f7b82 */ /* 0x000e220000000800 */
[-CC-:B-1----:R-:W-:Y:S02]  /*0c00*/  SHF.R.U64 R13, R8, R6.reuse, R5.reuse ;  /* 0x00000006080d7219 */ /* 0x182fe40000001205 */
[----:B------:R-:W-:-:S05]  /*0c10*/  SHF.R.U32.HI R0, RZ, R6, R5 ;  /* 0x00000006ff007219 */ /* 0x000fca0000011605 */
[----:B------:R-:W1:Y:S01]  /*0c20*/  LDC R14, c[0x0][0x648] ;  /* 0x00019200ff0e7b82 */ /* 0x000e620000000800 */
[-CC-:B--2---:R-:W-:Y:S02]  /*0c30*/  SHF.R.U64 R29, R13, R11.reuse, R0.reuse ;  /* 0x0000000b0d1d7219 */ /* 0x184fe40000001200 */
[----:B------:R-:W-:-:S05]  /*0c40*/  SHF.R.U32.HI R5, RZ, R11, R0 ;  /* 0x0000000bff057219 */ /* 0x000fca0000011600 */
[----:B------:R-:W2:Y:S01]  /*0c50*/  LDC R26, c[0x0][0x638] ;  /* 0x00018e00ff1a7b82 */ /* 0x000ea20000000800 */
[-CC-:B---3--:R-:W-:Y:S02]  /*0c60*/  SHF.R.U64 R24, R29, R12.reuse, R5.reuse ;  /* 0x0000000c1d187219 */ /* 0x188fe40000001205 */
[-C--:B------:R-:W-:Y:S02]  /*0c70*/  SHF.L.U32 R0, R9, R12.reuse, RZ ;  /* 0x0000000c09007219 */ /* 0x080fe400000006ff */
[----:B------:R-:W-:Y:S01]  /*0c80*/  SHF.R.U32.HI R5, RZ, R12, R5 ;  /* 0x0000000cff057219 */ /* 0x000fe20000011605 */
[----:B------:R-:W-:Y:S01]  /*0c90*/  IMAD.MOV.U32 R4, RZ, RZ, R24 ;  /* 0x000000ffff047224 */ /* 0x000fe200078e0018 */
[----:B------:R-:W-:Y:S01]  /*0ca0*/  LOP3.LUT R10, RZ, R0, RZ, 0x33, !PT ;  /* 0x00000000ff0a7212 */ /* 0x000fe200078e33ff */
[----:B------:R-:W3:Y:S01]  /*0cb0*/  LDC R27, c[0x0][0x610] ;  /* 0x00018400ff1b7b82 */ /* 0x000ee20000000800 */
[----:B------:R-:W-:Y:S05]  /*0cc0*/  @!P0 BRA `(.L_x_10) ;  /* 0x0000000000288947 */ /* 0x000fea0003800000 */
[----:B------:R-:W4:Y:S02]  /*0cd0*/  LDC R9, c[0x0][0x64c] ;  /* 0x00019300ff097b82 */ /* 0x000f240000000800 */
[----:B----4-:R-:W-:-:S05]  /*0ce0*/  IADD3 R9, P0, R24, R9, RZ ;  /* 0x0000000918097210 */ /* 0x010fca0007f1e0ff */
        /* <DEDUP_REMOVED lines=8> */
.L_x_10:
[----:B-1----:R-:W-:Y:S01]  /*0d70*/  SHF.R.U64 R4, R4, R14, R5 ;  /* 0x0000000e04047219 */ /* 0x002fe20000001205 */
[----:B0-----:R-:W-:Y:S01]  /*0d80*/  VIADD R6, R15, 0xffffffff ;  /* 0xffffffff0f067836 */ /* 0x001fe20000000000 */
[----:B------:R-:W-:Y:S02]  /*0d90*/  SHF.L.U32 R0, R25, R12, RZ ;  /* 0x0000000c19007219 */ /* 0x000fe400000006ff */
[----:B------:R-:W-:Y:S01]  /*0da0*/  LOP3.LUT R5, R29, R10, RZ, 0xc0, !PT ;  /* 0x0000000a1d057212 */ /* 0x000fe200078ec0ff */
[----:B------:R-:W-:Y:S01]  /*0db0*/  IMAD.MOV R7, RZ, RZ, -R4 ;  /* 0x000000ffff077224 */ /* 0x000fe200078e0a04 */
[----:B------:R-:W-:Y:S02]  /*0dc0*/  SEL R3, R3, R28, !P1 ;  /* 0x0000001c03037207 */ /* 0x000fe40004800000 */
[----:B------:R-:W-:Y:S01]  /*0dd0*/  LOP3.LUT R6, R13, R6, RZ, 0xc0, !PT ;  /* 0x000000060d067212 */ /* 0x000fe200078ec0ff */
[----:B------:R-:W-:Y:S02]  /*0de0*/  IMAD R4, R0, R4, R5 ;  /* 0x0000000400047224 */ /* 0x000fe400078e0205 */
[----:B--2---:R-:W-:-:S02]  /*0df0*/  IMAD R0, R7, R26, R24 ;  /* 0x0000001a07007224 */ /* 0x004fc400078e0218 */
[----:B---3--:R-:W-:Y:S02]  /*0e00*/  IMAD R3, R4, R27, R3 ;  /* 0x0000001b04037224 */ /* 0x008fe400078e0203 */
[----:B------:R-:W-:Y:S02]  /*0e10*/  IMAD R108, R0, R15, R6 ;  /* 0x0000000f006c7224 */ /* 0x000fe400078e0206 */
[----:B------:R-:W-:-:S03]  /*0e20*/  IMAD.MOV.U32 R4, RZ, RZ, 0x1 ;  /* 0x00000001ff047424 */ /* 0x000fc600078e00ff */
[----:B------:R-:W-:Y:S02]  /*0e30*/  SEL R109, R108, R3, !P1 ;  /* 0x000000036c6d7207 */ /* 0x000fe40004800000 */
[----:B------:R-:W-:Y:S02]  /*0e40*/  PRMT R0, R4, 0x7610, R0 ;  /* 0x0000761004007816 */ /* 0x000fe40000000000 */
[----:B------:R-:W-:-:S07]  /*0e50*/  SEL R108, R3, R108, !P1 ;  /* 0x0000006c036c7207 */ /* 0x000fce0004800000 */
.L_x_8:
[----:B------:R-:W-:-:S08]  /*0e60*/  NOP ;  /* 0x0000000000007918 */ /* 0x000fd00000000000 */
[----:B------:R-:W0:Y:S02]  /*0e70*/  USETMAXREG.TRY_ALLOC.CTAPOOL UP0, 0xe8 ;  /* 0x000000e8000079c8 */ /* 0x000e240008000600 */
[----:B0-----:R-:W-:-:S13]  /*0e80*/  PLOP3.LUT P0, PT, PT, PT, UP0, 0x80, 0x0 ;  /* 0x000000000000781c */ /* 0x001fda0003f0f008 */
[----:B------:R-:W-:Y:S05]  /*0e90*/  @!P0 BRA `(.L_x_8) ;  /* 0xfffffffc00f08947 */ /* 0x000fea000383ffff */
[----:B------:R-:W-:Y:S01]  /*0ea0*/  ULDC.64 UR4, c[0x0][0x598] ;  /* 0x0001660000047ab9 */ /* 0x000fe20000000a00 */
[----:B------:R-:W-:Y:S01]  /*0eb0*/  ULDC.64 UR36, c[0x0][0x208] ;  /* 0x0000820000247ab9 */ /* 0x000fe20000000a00 */
[----:B------:R-:W-:-:S04]  /*0ec0*/  ISETP.NE.U32.AND P0, PT, RZ, UR4, PT ;  /* 0x00000004ff007c0c */ /* 0x000fc8000bf05070 */
[----:B------:R-:W-:-:S13]  /*0ed0*/  ISETP.NE.AND.EX P0, PT, RZ, UR5, PT, P0 ;  /* 0x00000005ff007c0c */ /* 0x000fda000bf05300 */
[----:B------:R-:W-:Y:S05]  /*0ee0*/  @!P0 BRA `(.L_x_11) ;  /* 0x00000000001c8947 */ /* 0x000fea0003800000 */
[----:B------:R-:W0:Y:S02]  /*0ef0*/  LDC.64 R4, c[0x0][0x598] ;  /* 0x00016600ff047b82 */ /* 0x000e240000000a00 */
[----:B0-----:R-:W2:Y:S02]  /*0f00*/  LDG.E.64 R4, desc[UR36][R4.64] ;  /* 0x0000002404047981 */ /* 0x001ea4000c1e1b00 */
[----:B--2---:R-:W-:-:S04]  /*0f10*/  ISETP.NE.U32.AND P0, PT, R4, RZ, PT ;  /* 0x000000ff0400720c */ /* 0x004fc80003f05070 */
[----:B------:R-:W-:-:S13]  /*0f20*/  ISETP.NE.AND.EX P0, PT, R5, RZ, PT, P0 ;  /* 0x000000ff0500720c */ /* 0x000fda0003f05300 */
[----:B------:R-:W-:Y:S05]  /*0f30*/  @!P0 BRA `(.L_x_11) ;  /* 0x0000000000088947 */ /* 0x000fea0003800000 */
[----:B------:R0:W5:Y:S01]  /*0f40*/  LD.E R105, desc[UR36][R4.64] ;  /* 0x0000002404697980 */ /* 0x000162000c101900 */
[----:B------:R-:W-:Y:S05]  /*0f50*/  BRA `(.L_x_12) ;  /* 0x0000000000247947 */ /* 0x000fea0003800000 */
.L_x_11:
[----:B------:R-:W-:Y:S02]  /*0f60*/  ULDC.64 UR4, c[0x0][0x588] ;  /* 0x0001620000047ab9 */ /* 0x000fe40000000a00 */
[----:B------:R-:W-:-:S04]  /*0f70*/  ISETP.NE.U32.AND P0, PT, RZ, UR4, PT ;  /* 0x00000004ff007c0c */ /* 0x000fc8000bf05070 */
[----:B------:R-:W-:-:S13]  /*0f80*/  ISETP.NE.AND.EX P0, PT, RZ, UR5, PT, P0 ;  /* 0x00000005ff007c0c */ /* 0x000fda000bf05300 */
[----:B------:R-:W-:Y:S05]  /*0f90*/  @!P0 BRA `(.L_x_13) ;  /* 0x00000000000c8947 */ /* 0x000fea0003800000 */
[----:B------:R-:W0:Y:S02]  /*0fa0*/  LDC.64 R4, c[0x0][0x588] ;  /* 0x00016200ff047b82 */ /* 0x000e240000000a00 */
[----:B0-----:R1:W5:Y:S01]  /*0fb0*/  LDG.E R105, desc[UR36][R4.64] ;  /* 0x0000002404697981 */ /* 0x001362000c1e1900 */
[----:B------:R-:W-:Y:S05]  /*0fc0*/  BRA `(.L_x_12) ;  /* 0x0000000000087947 */ /* 0x000fea0003800000 */
.L_x_13:
[----:B------:R-:W-:Y:S02]  /*0fd0*/  ULDC UR4, c[0x0][0x580] ;  /* 0x0001600000047ab9 */ /* 0x000fe40000000800 */
[----:B------:R-:W-:-:S07]  /*0fe0*/  IMAD.U32 R105, RZ, RZ, UR4 ;  /* 0x00000004ff697e24 */ /* 0x000fce000f8e00ff */
.L_x_12:
[----:B------:R-:W-:Y:S02]  /*0ff0*/  ULDC.64 UR4, c[0x0][0x5a0] ;  /* 0x0001680000047ab9 */ /* 0x000fe40000000a00 */
[----:B------:R-:W-:-:S04]  /*1000*/  ISETP.NE.U32.AND P0, PT, RZ, UR4, PT ;  /* 0x00000004ff007c0c */ /* 0x000fc8000bf05070 */
[----:B------:R-:W-:-:S13]  /*1010*/  ISETP.NE.AND.EX P0, PT, RZ, UR5, PT, P0 ;  /* 0x00000005ff007c0c */ /* 0x000fda000bf05300 */
[----:B------:R-:W-:Y:S05]  /*1020*/  @!P0 BRA `(.L_x_14) ;  /* 0x00000000001c8947 */ /* 0x000fea0003800000 */
[----:B01----:R-:W0:Y:S02]  /*1030*/  LDC.64 R4, c[0x0][0x5a0] ;  /* 0x00016800ff047b82 */ /* 0x003e240000000a00 */
[----:B0-----:R-:W2:Y:S02]  /*1040*/  LDG.E.64 R4, desc[UR36][R4.64] ;  /* 0x0000002404047981 */ /* 0x001ea4000c1e1b00 */
[----:B--2---:R-:W-:-:S04]  /*1050*/  ISETP.NE.U32.AND P0, PT, R4, RZ, PT ;  /* 0x000000ff0400720c */ /* 0x004fc80003f05070 */
[----:B------:R-:W-:-:S13]  /*1060*/  ISETP.NE.AND.EX P0, PT, R5, RZ, PT, P0 ;  /* 0x000000ff0500720c */ /* 0x000fda0003f05300 */
[----:B------:R-:W-:Y:S05]  /*1070*/  @!P0 BRA `(.L_x_14) ;  /* 0x0000000000088947 */ /* 0x000fea0003800000 */
[----:B------:R0:W5:Y:S01]  /*1080*/  LD.E R106, desc[UR36][R4.64] ;  /* 0x00000024046a7980 */ /* 0x000162000c101900 */
[----:B------:R-:W-:Y:S05]  /*1090*/  BRA `(.L_x_15) ;  /* 0x0000000000247947 */ /* 0x000fea0003800000 */
.L_x_14:
[----:B------:R-:W-:Y:S02]  /*10a0*/  ULDC.64 UR4, c[0x0][0x590] ;  /* 0x0001640000047ab9 */ /* 0x000fe40000000a00 */
[----:B------:R-:W-:-:S04]  /*10b0*/  ISETP.NE.U32.AND P0, PT, RZ, UR4, PT ;  /* 0x00000004ff007c0c */ /* 0x000fc8000bf05070 */
[----:B------:R-:W-:-:S13]  /*10c0*/  ISETP.NE.AND.EX P0, PT, RZ, UR5, PT, P0 ;  /* 0x00000005ff007c0c */ /* 0x000fda000bf05300 */
[----:B------:R-:W-:Y:S05]  /*10d0*/  @!P0 BRA `(.L_x_16) ;  /* 0x00000000000c8947 */ /* 0x000fea0003800000 */
[----:B------:R-:W2:Y:S02]  /*10e0*/  LDC.64 R106, c[0x0][0x590] ;  /* 0x00016400ff6a7b82 */ /* 0x000ea40000000a00 */
[----:B--2---:R2:W5:Y:S01]  /*10f0*/  LDG.E R106, desc[UR36][R106.64] ;  /* 0x000000246a6a7981 */ /* 0x004562000c1e1900 */
[----:B------:R-:W-:Y:S05]  /*1100*/  BRA `(.L_x_15) ;  /* 0x0000000000087947 */ /* 0x000fea0003800000 */
.L_x_16:
[----:B------:R-:W-:Y:S02]  /*1110*/  ULDC UR4, c[0x0][0x584] ;  /* 0x0001610000047ab9 */ /* 0x000fe40000000800 */
[----:B------:R-:W-:-:S07]  /*1120*/  IMAD.U32 R106, RZ, RZ, UR4 ;  /* 0x00000004ff6a7e24 */ /* 0x000fce000f8e00ff */
.L_x_15:
[----:B------:R-:W-:-:S13]  /*1130*/  LOP3.LUT P0, RZ, R0, 0xff, RZ, 0xc0, !PT ;  /* 0x000000ff00ff7812 */ /* 0x000fda000780c0ff */
[----:B------:R-:W-:Y:S05]  /*1140*/  @!P0 EXIT ;  /* 0x000000000000894d */ /* 0x000fea0003800000 */
[----:B------:R-:W-:Y:S01]  /*1150*/  ULDC UR4, c[0x0][0x28c] ;  /* 0x0000a30000047ab9 */ /* 0x000fe20000000800 */
[----:B------:R-:W-:Y:S01]  /*1160*/  UMOV UR38, URZ ;  /* 0x0000003f00267c82 */ /* 0x000fe20008000000 */
[----:B------:R-:W-:Y:S01]  /*1170*/  UIADD3 UR4, UR4, 0xff, URZ ;  /* 0x000000ff04047890 */ /* 0x000fe2000fffe03f */
[----:B------:R-:W-:-:S03]  /*1180*/  UMOV UR39, URZ ;  /* 0x0000003f00277c82 */ /* 0x000fc60008000000 */
[----:B------:R-:W-:-:S04]  /*1190*/  USHF.R.S32.HI UR5, URZ, 0x1f, UR4 ;  /* 0x0000001f3f057899 */ /* 0x000fc80008011404 */
[----:B------:R-:W-:-:S04]  /*11a0*/  ULEA.HI UR5, UR5, UR4, URZ, 0x8 ;  /* 0x0000000405057291 */ /* 0x000fc8000f8f403f */
[----:B------:R-:W-:-:S12]  /*11b0*/  USHF.R.S32.HI UR40, URZ, 0x8, UR5 ;  /* 0x000000083f287899 */ /* 0x000fd80008011405 */
.L_x_200:
[----:B------:R-:W-:Y:S01]  /*11c0*/  LOP3.LUT R0, R18, 0x80, RZ, 0xc0, !PT ;  /* 0x0000008012007812 */ /* 0x000fe200078ec0ff */
[----:B------:R-:W3:Y:S01]  /*11d0*/  S2UR UR7, SR_CgaCtaId ;  /* 0x00000000000779c3 */ /* 0x000ee20000008800 */
[----:B------:R-:W-:Y:S02]  /*11e0*/  UMOV UR6, 0x400 ;  /* 0x0000040000067882 */ /* 0x000fe40000000000 */
[----:B------:R-:W-:-:S06]  /*11f0*/  SHF.R.U32.HI R0, RZ, 0x7, R0 ;  /* 0x00000007ff007819 */ /* 0x000fcc0000011600 */
[----:B----4-:R-:W4:Y:S01]  /*1200*/  SHFL.IDX PT, R0, R0, RZ, 0x1f ;  /* 0x00001fff00007589 */ /* 0x010f2200000e0000 */
[----:B---3--:R-:W-:Y:S01]  /*1210*/  ULEA UR6, UR7, UR6, 0x18 ;  /* 0x0000000607067291 */ /* 0x008fe2000f8ec03f */
[----:B----4-:R-:W-:-:S13]  /*1220*/  R2UR UR4, R0 ;  /* 0x00000000000472ca */ /* 0x010fda00000e0000 */
[----:B------:R-:W-:-:S04]  /*1230*/  ULEA.HI UR5, UR4, UR4, URZ, 0x1 ;  /* 0x0000000404057291 */ /* 0x000fc8000f8f083f */
[----:B------:R-:W-:-:S04]  /*1240*/  ULOP3.LUT UR5, UR5, 0x7fffe, URZ, 0xc0, !UPT ;  /* 0x0007fffe05057892 */ /* 0x000fc8000f8ec03f */
[----:B------:R-:W-:-:S03]  /*1250*/  UIADD3 UR5, UR4, -UR5, URZ ;  /* 0x8000000504057290 */ /* 0x000fc6000fffe03f */
[----:B------:R-:W-:Y:S01]  /*1260*/  ULDC UR4, c[0x0][0x28c] ;  /* 0x0000a30000047ab9 */ /* 0x000fe20000000800 */
[----:B------:R-:W-:Y:S01]  /*1270*/  ULEA UR5, UR5, UR6, 0xd ;  /* 0x0000000605057291 */ /* 0x000fe2000f8e683f */
[----:B------:R-:W-:-:S03]  /*1280*/  ISETP.LT.AND P0, PT, RZ, UR4, PT ;  /* 0x00000004ff007c0c */ /* 0x000fc6000bf01270 */
[----:B------:R-:W-:-:S04]  /*1290*/  UIADD3 UR5, UR5, 0x100, URZ ;  /* 0x0000010005057890 */ /* 0x000fc8000fffe03f */
[----:B------:R-:W-:-:S04]  /*12a0*/  USHF.R.U32.HI UR5, URZ, 0x4, UR5 ;  /* 0x000000043f057899 */ /* 0x000fc80008011605 */
[----:B------:R-:W-:-:S04]  /*12b0*/  ULOP3.LUT UR5, UR5, 0x3fff, URZ, 0xc0, !UPT ;  /* 0x00003fff05057892 */ /* 0x000fc8000f8ec03f */
[----:B------:R-:W-:Y:S01]  /*12c0*/  ULOP3.LUT UR41, UR5, 0x10000, URZ, 0xfc, !UPT ;  /* 0x0001000005297892 */ /* 0x000fe2000f8efc3f */
[----:B01----:R-:W-:Y:S11]  /*12d0*/  @P0 BRA `(.L_x_17) ;  /* 0x0000000000400947 */ /* 0x003ff60003800000 */
[----:B------:R-:W-:Y:S01]  /*12e0*/  MOV R0, 0x0 ;  /* 0x0000000000007802 */ /* 0x000fe20000000f00 */
[----:B------:R-:W-:Y:S01]  /*12f0*/  ULDC.64 UR4, c[0x4][0x68] ;  /* 0x01001a0000047ab9 */ /* 0x000fe20000000a00 */
[----:B------:R-:W-:Y:S01]  /*1300*/  ULDC.64 UR6, c[0x4][0x8] ;  /* 0x0100020000067ab9 */ /* 0x000fe20000000a00 */
[----:B01----:R-:W-:Y:S01]  /*1310*/  IMAD.U32 R4, RZ, RZ, UR4 ;  /* 0x00000004ff047e24 */ /* 0x003fe2000f8e00ff */
[----:B------:R0:W1:Y:S01]  /*1320*/  LDC.64 R14, c[0x4][R0] ;  /* 0x01000000000e7b82 */ /* 0x0000620000000a00 */
[----:B------:R-:W-:Y:S01]  /*1330*/  IMAD.U32 R5, RZ, RZ, UR5 ;  /* 0x00000005ff057e24 */ /* 0x000fe2000f8e00ff */
[----:B------:R-:W-:Y:S01]  /*1340*/  ULDC.64 UR4, c[0x4][0x70] ;  /* 0x01001c0000047ab9 */ /* 0x000fe20000000a00 */
[----:B------:R-:W-:Y:S02]  /*1350*/  IMAD.U32 R10, RZ, RZ, UR6 ;  /* 0x00000006ff0a7e24 */ /* 0x000fe4000f8e00ff */
[----:B------:R-:W-:Y:S02]  /*1360*/  IMAD.U32 R6, RZ, RZ, UR4 ;  /* 0x00000004ff067e24 */ /* 0x000fe4000f8e00ff */
[----:B------:R-:W-:-:S02]  /*1370*/  IMAD.U32 R7, RZ, RZ, UR5 ;  /* 0x00000005ff077e24 */ /* 0x000fc4000f8e00ff */
[----:B------:R-:W-:Y:S02]  /*1380*/  IMAD.U32 R11, RZ, RZ, UR7 ;  /* 0x00000007ff0b7e24 */ /* 0x000fe4000f8e00ff */
[----:B------:R-:W-:Y:S02]  /*1390*/  IMAD.MOV.U32 R8, RZ, RZ, 0x1e1 ;  /* 0x000001e1ff087424 */ /* 0x000fe400078e00ff */
[----:B------:R-:W-:Y:S02]  /*13a0*/  IMAD.MOV.U32 R12, RZ, RZ, 0x1 ;  /* 0x00000001ff0c7424 */ /* 0x000fe400078e00ff */
[----:B0-----:R-:W-:-:S07]  /*13b0*/  IMAD.MOV.U32 R13, RZ, RZ, RZ ;  /* 0x000000ffff0d7224 */ /* 0x001fce00078e00ff */
[----:B------:R-:W-:-:S07]  /*13c0*/  LEPC R20, `(.L_x_17) ;  /* 0x000000001014794e */ /* 0x000fce0000000000 */
[----:B-12--5:R-:W-:Y:S05]  /*13d0*/  CALL.ABS.NOINC R14 ;  /* 0x000000000e007343 */ /* 0x026fea0003c00000 */
.L_x_17:
[----:B------:R-:W-:-:S04]  /*13e0*/  LOP3.LUT R0, R19, 0x1, RZ, 0xfc, !PT ;  /* 0x0000000113007812 */ /* 0x000fc800078efcff */
[----:B------:R-:W-:-:S13]  /*13f0*/  ISETP.NE.AND P0, PT, R0, 0x3, PT ;  /* 0x000000030000780c */ /* 0x000fda0003f05270 */
[----:B------:R-:W-:Y:S05]  /*1400*/  @!P0 BRA `(.L_x_18) ;  /* 0x0000000000048947 */ /* 0x000fea0003800000 */
[----:B------:R-:W-:Y:S01]  /*1410*/  BPT.TRAP 0x1 ;  /* 0x000000040000795c */ /* 0x000fe20000300000 */
.L_x_18:
[----:B------:R-:W3:Y:S01]  /*1420*/  S2UR UR5, SR_CgaCtaId ;  /* 0x00000000000579c3 */ /* 0x000ee20000008800 */
[----:B------:R-:W-:Y:S01]  /*1430*/  UMOV UR4, 0x400 ;  /* 0x0000040000047882 */ /* 0x000fe20000000000 */
[----:B------:R-:W-:Y:S02]  /*1440*/  IMAD.U32 R0, RZ, RZ, UR38 ;  /* 0x00000026ff007e24 */ /* 0x000fe4000f8e00ff */
[----:B------:R-:W-:-:S03]  /*1450*/  IMAD.U32 R3, RZ, RZ, UR39 ;  /* 0x00000027ff037e24 */ /* 0x000fc6000f8e00ff */
[----:B------:R-:W-:Y:S01]  /*1460*/  SHF.L.U32 R0, R0, 0x1f, RZ ;  /* 0x0000001f00007819 */ /* 0x000fe200000006ff */
[----:B---3--:R-:W-:-:S06]  /*1470*/  ULEA UR4, UR5, UR4, 0x18 ;  /* 0x0000000405047291 */ /* 0x008fcc000f8ec03f */
[----:B------:R-:W-:-:S04]  /*1480*/  IMAD.U32 R6, RZ, RZ, UR4 ;  /* 0x00000004ff067e24 */ /* 0x000fc8000f8e00ff */
[----:B------:R-:W-:-:S04]  /*1490*/  IMAD R3, R3, 0x8, R6 ;  /* 0x0000000803037824 */ /* 0x000fc800078e0206 */
[----:B------:R3:W4:Y:S01]  /*14a0*/  SYNCS.PHASECHK.TRANS64.TRYWAIT P1, [R3+URZ], R0 ;  /* 0x00000000030075a7 */ /* 0x000722000802017f */
[----:B------:R-:W-:Y:S05]  /*14b0*/  @!P0 BRA `(.L_x_19) ;  /* 0x0000000000048947 */ /* 0x000fea0003800000 */
[----:B------:R-:W-:Y:S01]  /*14c0*/  BPT.TRAP 0x1 ;  /* 0x000000040000795c */ /* 0x000fe20000300000 */
.L_x_19:
[----:B----4-:R-:W-:Y:S05]  /*14d0*/  @P1 BRA `(.L_x_20) ;  /* 0x0000000000081947 */ /* 0x010fea0003800000 */
[----:B------:R-:W4:Y:S02]  /*14e0*/  SYNCS.PHASECHK.TRANS64.TRYWAIT P1, [R3+URZ], R0 ;  /* 0x00000000030075a7 */ /* 0x000f24000802017f */
[----:B----4-:R-:W-:Y:S05]  /*14f0*/  @!P1 BRA `(.L_x_21) ;  /* 0x000000a000509947 */ /* 0x010fea0003800000 */
.L_x_20:
[----:B------:R-:W-:-:S04]  /*1500*/  UISETP.LT.AND UP0, UPT, UR40, 0x1, UPT ;  /* 0x000000012800788c */ /* 0x000fc8000bf01270 */
[----:B------:R-:W-:-:S06]  /*1510*/  USEL UR4, UR40, 0x1, UP0 ;  /* 0x0000000128047887 */ /* 0x000fcc0008000000 */
[----:B---34-:R-:W-:Y:S01]  /*1520*/  IMAD.U32 R0, RZ, RZ, UR4 ;  /* 0x00000004ff007e24 */ /* 0x018fe2000f8e00ff */
[----:B------:R-:W-:Y:S05]  /*1530*/  WARPSYNC.ALL ;  /* 0x0000000000007948 */ /* 0x000fea0003800000 */
[----:B------:R-:W-:-:S04]  /*1540*/  IADD3 R0, -R0, UR40, RZ ;  /* 0x0000002800007c10 */ /* 0x000fc8000fffe1ff */
[----:B------:R-:W-:Y:S02]  /*1550*/  ISETP.GE.AND P1, PT, R0, 0x1, PT ;  /* 0x000000010000780c */ /* 0x000fe40003f26270 */
[----:B------:R-:W-:Y:S01]  /*1560*/  R2UR UR4, R6 ;  /* 0x00000000060472ca */ /* 0x000fe200000e0000 */
[----:B------:R-:W-:Y:S01]  /*1570*/  UIMAD UR8, UR39, 0xc00, UR41 ;  /* 0x00000c00270878a4 */ /* 0x000fe2000f8e0229 */
[----:B------:R-:W-:Y:S01]  /*1580*/  WARPGROUP.ARRIVE ;  /* 0x00000000000079c5 */ /* 0x000fe20000000000 */
[----:B------:R-:W-:Y:S01]  /*1590*/  UMOV UR9, 0x40000040 ;  /* 0x4000004000097882 */ /* 0x000fe20000000000 */
[----:B------:R-:W-:Y:S01]  /*15a0*/  UMOV UR11, 0x40000040 ;  /* 0x40000040000b7882 */ /* 0x000fe20000000000 */
[----:B------:R-:W-:Y:S01]  /*15b0*/  UMOV UR13, UR9 ;  /* 0x00000009000d7c82 */ /* 0x000fe20008000000 */
[----:B------:R-:W-:Y:S01]  /*15c0*/  UMOV UR15, 0x40000040 ;  /* 0x40000040000f7882 */ /* 0x000fe20000000000 */
[----:B------:R-:W-:Y:S01]  /*15d0*/  UMOV UR17, UR9 ;  /* 0x0000000900117c82 */ /* 0x000fe20008000000 */
[----:B------:R-:W-:Y:S01]  /*15e0*/  UMOV UR12, UR8 ;  /* 0x00000008000c7c82 */ /* 0x000fe20008000000 */
[----:B------:R-:W-:Y:S01]  /*15f0*/  UMOV UR16, UR8 ;  /* 0x0000000800107c82 */ /* 0x000fe20008000000 */
[----:B------:R-:W-:Y:S01]  /*1600*/  UMOV UR19, 0x40000040 ;  /* 0x4000004000137882 */ /* 0x000fe20000000000 */
[----:B------:R-:W-:Y:S01]  /*1610*/  UMOV UR20, UR8 ;  /* 0x0000000800147c82 */ /* 0x000fe20008000000 */
[----:B------:R-:W-:Y:S01]  /*1620*/  UMOV UR21, UR9 ;  /* 0x0000000900157c82 */ /* 0x000fe20008000000 */
[----:B------:R-:W-:Y:S01]  /*1630*/  UIADD3 UR4, UR4, 0x24100, URZ ;  /* 0x0002410004047890 */ /* 0x000fe2000fffe03f */
[----:B------:R-:W-:Y:S01]  /*1640*/  UMOV UR23, 0x40000040 ;  /* 0x4000004000177882 */ /* 0x000fe20000000000 */
[----:B------:R-:W-:-:S02]  /*1650*/  UMOV UR24, UR8 ;  /* 0x0000000800187c82 */ /* 0x000fc40008000000 */
[----:B------:R-:W-:Y:S01]  /*1660*/  USHF.R.U32.HI UR4, URZ, 0x4, UR4 ;  /* 0x000000043f047899 */ /* 0x000fe20008011604 */
[----:B------:R-:W-:Y:S01]  /*1670*/  UMOV UR25, UR9 ;  /* 0x0000000900197c82 */ /* 0x000fe20008000000 */
[----:B------:R-:W-:Y:S02]  /*1680*/  UMOV UR27, 0x40000040 ;  /* 0x40000040001b7882 */ /* 0x000fe40000000000 */
[----:B------:R-:W-:Y:S02]  /*1690*/  ULOP3.LUT UR4, UR4, 0x3fff, URZ, 0xc0, !UPT ;  /* 0x00003fff04047892 */ /* 0x000fe4000f8ec03f */
[----:B------:R-:W-:Y:S02]  /*16a0*/  UIADD3 UR5, UR8, 0x400, URZ ;  /* 0x0000040008057890 */ /* 0x000fe4000fffe03f */
[----:B------:R-:W-:Y:S01]  /*16b0*/  ULOP3.LUT UR4, UR4, 0x10000, URZ, 0xfc, !UPT ;  /* 0x0001000004047892 */ /* 0x000fe2000f8efc3f */
[----:B------:R-:W-:-:S03]  /*16c0*/  UMOV UR31, 0x40000040 ;  /* 0x40000040001f7882 */ /* 0x000fc60000000000 */
[----:B------:R-:W-:-:S04]  /*16d0*/  UIMAD UR6, UR39, 0x500, UR4 ;  /* 0x00000500270678a4 */ /* 0x000fc8000f8e0204 */
[----:B------:R-:W-:Y:S02]  /*16e0*/  UIADD3 UR14, UR6, 0x80, URZ ;  /* 0x00000080060e7890 */ /* 0x000fe4000fffe03f */
[----:B------:R-:W-:Y:S02]  /*16f0*/  UIADD3 UR18, UR6, 0x100, URZ ;  /* 0x0000010006127890 */ /* 0x000fe4000fffe03f */
[----:B------:R-:W-:Y:S01]  /*1700*/  UMOV UR10, UR6 ;  /* 0x00000006000a7c82 */ /* 0x000fe20008000000 */
[----:B------:R-:W-:Y:S01]  /*1710*/  UIADD3 UR22, UR6, 0x180, URZ ;  /* 0x0000018006167890 */ /* 0x000fe2000fffe03f */
[----:B------:R-:W-:Y:S01]  /*1720*/  IGMMA.64x16x32.S8.S8 R96, gdesc[UR8], RZ, !UPT, gsb0 ;  /* 0x00600000086079f1 */ /* 0x000fe2000c0410ff */
[----:B------:R-:W-:Y:S02]  /*1730*/  UIADD3 UR26, UR6, 0x200, URZ ;  /* 0x00000200061a7890 */ /* 0x000fe4000fffe03f */
[----:B------:R-:W-:Y:S01]  /*1740*/  UIADD3 UR30, UR6, 0x202, URZ ;  /* 0x00000202061e7890 */ /* 0x000fe2000fffe03f */
[----:B------:R-:W-:-:S02]  /*1750*/  WARPGROUP.DEPBAR.LE gsb0, 0x0 ;  /* 0x00008000000079c5 */ /* 0x000fc40000010000 */
[----:B------:R-:W-:-:S06]  /*1760*/  WARPGROUP.ARRIVE ;  /* 0x00000000000079c5 */ /* 0x000fcc0000000000 */
[----:B------:R-:W-:Y:S03]  /*1770*/  IGMMA.64x16x32.S8.S8 R80, gdesc[UR12], RZ, !UPT, gsb0 ;  /* 0x006000000c5079f1 */ /* 0x000fe6000c0410ff */
[----:B------:R-:W-:Y:S02]  /*1780*/  WARPGROUP.DEPBAR.LE gsb0, 0x0 ;  /* 0x00008000000079c5 */ /* 0x000fe40000010000 */
[----:B------:R-:W-:-:S06]  /*1790*/  WARPGROUP.ARRIVE ;  /* 0x00000000000079c5 */ /* 0x000fcc0000000000 */
[----:B------:R-:W-:Y:S03]  /*17a0*/  IGMMA.64x16x32.S8.S8 R64, gdesc[UR16], RZ, !UPT, gsb0 ;  /* 0x00600000104079f1 */ /* 0x000fe6000c0410ff */
[----:B------:R-:W-:Y:S02]  /*17b0*/  WARPGROUP.DEPBAR.LE gsb0, 0x0 ;  /* 0x00008000000079c5 */ /* 0x000fe40000010000 */
[----:B------:R-:W-:-:S06]  /*17c0*/  WARPGROUP.ARRIVE ;  /* 0x00000000000079c5 */ /* 0x000fcc0000000000 */
[----:B------:R-:W-:Y:S03]  /*17d0*/  IGMMA.64x16x32.S8.S8 R48, gdesc[UR20], RZ, !UPT, gsb0 ;  /* 0x00600000143079f1 */ /* 0x000fe6000c0410ff */
[----:B------:R-:W-:Y:S02]  /*17e0*/  WARPGROUP.DEPBAR.LE gsb0, 0x0 ;  /* 0x00008000000079c5 */ /* 0x000fe40000010000 */
[----:B------:R-:W-:-:S06]  /*17f0*/  WARPGROUP.ARRIVE ;  /* 0x00000000000079c5 */ /* 0x000fcc0000000000 */
[----:B------:R-:W-:Y:S01]  /*1800*/  IGMMA.64x16x32.S8.S8 R32, gdesc[UR24], RZ, !UPT, gsb0 ;  /* 0x00600000182079f1 */ /* 0x000fe2000c0410ff */
[----:B------:R-:W-:Y:S01]  /*1810*/  UMOV UR24, UR5 ;  /* 0x0000000500187c82 */ /* 0x000fe20008000000 */
[----:B------:R-:W-:Y:S01]  /*1820*/  UMOV UR25, 0x40000040 ;  /* 0x4000004000197882 */ /* 0x000fe20000000000 */
[----:B------:R-:W-:Y:S01]  /*1830*/  UMOV UR20, UR24 ;  /* 0x0000001800147c82 */ /* 0x000fe20008000000 */
[----:B------:R-:W-:Y:S01]  /*1840*/  UMOV UR21, UR25 ;  /* 0x0000001900157c82 */ /* 0x000fe20008000000 */
[----:B------:R-:W-:Y:S01]  /*1850*/  UMOV UR16, UR24 ;  /* 0x0000001800107c82 */ /* 0x000fe20008000000 */
[----:B------:R-:W-:Y:S01]  /*1860*/  UMOV UR17, UR25 ;  /* 0x0000001900117c82 */ /* 0x000fe20008000000 */
[----:B------:R-:W-:Y:S01]  /*1870*/  UMOV UR12, UR24 ;  /* 0x00000018000c7c82 */ /* 0x000fe20008000000 */
[----:B------:R-:W-:Y:S01]  /*1880*/  UMOV UR13, UR25 ;  /* 0x00000019000d7c82 */ /* 0x000fe20008000000 */
[----:B------:R-:W-:Y:S01]  /*1890*/  UIADD3 UR5, UR8, 0x402, URZ ;  /* 0x0000040208057890 */ /* 0x000fe2000fffe03f */
[----:B------:R-:W-:-:S02]  /*18a0*/  WARPGROUP.DEPBAR.LE gsb0, 0x0 ;  /* 0x00008000000079c5 */ /* 0x000fc40000010000 */
[----:B------:R-:W-:-:S06]  /*18b0*/  WARPGROUP.ARRIVE ;  /* 0x00000000000079c5 */ /* 0x000fcc0000000000 */
[----:B------:R-:W-:Y:S01]  /*18c0*/  IGMMA.64x16x32.S8.S8 R24, gdesc[UR24], RZ, !UPT, gsb0 ;  /* 0x00600000181879f1 */ /* 0x000fe2000c0410ff */
[----:B------:R-:W-:Y:S01]  /*18d0*/  UMOV UR26, UR10 ;  /* 0x0000000a001a7c82 */ /* 0x000fe20008000000 */
[----:B------:R-:W-:Y:S01]  /*18e0*/  UMOV UR27, UR11 ;  /* 0x0000000b001b7c82 */ /* 0x000fe20008000000 */
[----:B------:R-:W-:Y:S01]  /*18f0*/  UIADD3 UR10, UR6, 0x406, URZ ;  /* 0x00000406060a7890 */ /* 0x000fe2000fffe03f */
[----:B------:R-:W-:Y:S01]  /*1900*/  UMOV UR11, 0x40000040 ;  /* 0x40000040000b7882 */ /* 0x000fe20000000000 */
[----:B------:R-:W-:Y:S02]  /*1910*/  WARPGROUP.DEPBAR.LE gsb0, 0x0 ;  /* 0x00008000000079c5 */ /* 0x000fe40000010000 */
[----:B------:R-:W-:-:S06]  /*1920*/  WARPGROUP.ARRIVE ;  /* 0x00000000000079c5 */ /* 0x000fcc0000000000 */
[----:B------:R-:W-:Y:S01]  /*1930*/  IGMMA.64x16x32.S8.S8 R40, gdesc[UR20], RZ, !UPT, gsb0 ;  /* 0x00600000142879f1 */ /* 0x000fe2000c0410ff */
        /* <DEDUP_REMOVED lines=10> */
[----:B------:R-:W-:Y:S02]  /*19e0*/  UIADD3 UR12, UR8, 0x2, URZ ;  /* 0x00000002080c7890 */ /* 0x000fe4000fffe03f */
[----:B------:R-:W-:Y:S01]  /*19f0*/  UIADD3 UR14, UR6, 0x2, URZ ;  /* 0x00000002060e7890 */ /* 0x000fe2000fffe03f */
[----:B------:R-:W-:Y:S01]  /*1a00*/  UMOV UR13, 0x40000040 ;  /* 0x40000040000d7882 */ /* 0x000fe20000000000 */
[----:B------:R-:W-:Y:S01]  /*1a10*/  UMOV UR15, 0x40000040 ;  /* 0x40000040000f7882 */ /* 0x000fe20000000000 */
[----:B------:R-:W-:Y:S02]  /*1a20*/  UMOV UR17, UR13 ;  /* 0x0000000d00117c82 */ /* 0x000fe40008000000 */
[----:B------:R-:W-:Y:S01]  /*1a30*/  UMOV UR16, UR12 ;  /* 0x0000000c00107c82 */ /* 0x000fe20008000000 */
[----:B------:R-:W-:Y:S01]  /*1a40*/  UMOV UR20, UR12 ;  /* 0x0000000c00147c82 */ /* 0x000fe20008000000 */
[----:B------:R-:W-:Y:S01]  /*1a50*/  UMOV UR21, UR13 ;  /* 0x0000000d00157c82 */ /* 0x000fe20008000000 */
[----:B------:R-:W-:Y:S01]  /*1a60*/  UMOV UR28, UR12 ;  /* 0x0000000c001c7c82 */ /* 0x000fe20008000000 */
[----:B------:R-:W-:Y:S01]  /*1a70*/  UMOV UR29, UR13 ;  /* 0x0000000d001d7c82 */ /* 0x000fe20008000000 */
[----:B------:R-:W-:-:S02]  /*1a80*/  WARPGROUP.DEPBAR.LE gsb0, 0x0 ;  /* 0x00008000000079c5 */ /* 0x000fc40000010000 */
[----:B------:R-:W-:-:S06]  /*1a90*/  WARPGROUP.ARRIVE ;  /* 0x00000000000079c5 */ /* 0x000fcc0000000000 */
[----:B------:R-:W-:Y:S01]  /*1aa0*/  IGMMA.64x16x32.S8.S8 R88, gdesc[UR24], RZ, !UPT, gsb0 ;  /* 0x00600000185879f1 */ /* 0x000fe2000c0410ff */
[----:B------:R-:W-:Y:S01]  /*1ab0*/  UIADD3 UR26, UR6, 0x182, URZ ;  /* 0x00000182061a7890 */ /* 0x000fe2000fffe03f */
[----:B------:R-:W-:Y:S01]  /*1ac0*/  UMOV UR24, UR12 ;  /* 0x0000000c00187c82 */ /* 0x000fe20008000000 */
[----:B------:R-:W-:Y:S01]  /*1ad0*/  UMOV UR25, UR13 ;  /* 0x0000000d00197c82 */ /* 0x000fe20008000000 */
[----:B------:R-:W-:Y:S01]  /*1ae0*/  UMOV UR27, 0x40000040 ;  /* 0x40000040001b7882 */ /* 0x000fe20000000000 */
[----:B------:R-:W-:Y:S02]  /*1af0*/  WARPGROUP.DEPBAR.LE gsb0, 0x0 ;  /* 0x00008000000079c5 */ /* 0x000fe40000010000 */
[----:B------:R-:W-:-:S06]  /*1b00*/  WARPGROUP.ARRIVE ;  /* 0x00000000000079c5 */ /* 0x000fcc0000000000 */
[----:B------:R-:W-:Y:S03]  /*1b10*/  IGMMA.64x16x32.S8.S8 R96, gdesc[UR12], R96, gsb0 ;  /* 0x006000000c6079f1 */ /* 0x000fe60008041060 */
        /* <DEDUP_REMOVED lines=11> */
[----:B------:R-:W-:Y:S01]  /*1bd0*/  IGMMA.64x16x32.S8.S8 R32, gdesc[UR28], R32, gsb0 ;  /* 0x006000001c2079f1 */ /* 0x000fe20008041020 */
        /* <DEDUP_REMOVED lines=13> */
[----:B------:R-:W-:Y:S01]  /*1cb0*/  IGMMA.64x16x32.S8.S8 R24, gdesc[UR28], R24, gsb0 ;  /* 0x006000001c1879f1 */ /* 0x000fe20008041018 */
[----:B------:R-:W-:Y:S01]  /*1cc0*/  UIADD3 UR30, UR6, 0x204, URZ ;  /* 0x00000204061e7890 */ /* 0x000fe2000fffe03f */
[----:B------:R-:W-:Y:S01]  /*1cd0*/  UMOV UR31, 0x40000040 ;  /* 0x40000040001f7882 */ /* 0x000fe20000000000 */
[----:B------:R-:W-:Y:S02]  /*1ce0*/  WARPGROUP.DEPBAR.LE gsb0, 0x0 ;  /* 0x00008000000079c5 */ /* 0x000fe40000010000 */
        /* <DEDUP_REMOVED lines=27> */
[----:B------:R-:W-:Y:S01]  /*1ea0*/  UMOV UR28, UR12 ;  /* 0x0000000c001c7c82 */ /* 0x000fe20008000000 */
[----:B------:R-:W-:Y:S01]  /*1eb0*/  UMOV UR29, UR13 ;  /* 0x0000000d001d7c82 */ /* 0x000fe20008000000 */
[----:B------:R-:W-:-:S02]  /*1ec0*/  WARPGROUP.DEPBAR.LE gsb0, 0x0 ;  /* 0x00008000000079c5 */ /* 0x000fc40000010000 */
        /* <DEDUP_REMOVED lines=271> */
[----:B------:R-:W-:Y:S03]  /*2fc0*/  IGMMA.64x16x32.S8.S8 R24, gdesc[UR28], R24, gsb0 ;  /* 0x006000001c1879f1 */ /* 0x000fe60008041018 */
        /* <DEDUP_REMOVED lines=71> */
[----:B------:R-:W-:Y:S05]  /*3440*/  @!P1 BRA `(.L_x_22) ;  /* 0x0000002000549947 */ /* 0x000fea0003800000 */
[----:B------:R-:W-:Y:S02]  /*3450*/  UIADD3 UR5, UR39, 0x1, URZ ;  /* 0x0000000127057890 */ /* 0x000fe4000fffe03f */
[----:B------:R-:W-:Y:S02]  /*3460*/  IMAD.U32 R3, RZ, RZ, UR39 ;  /* 0x00000027ff037e24 */ /* 0x000fe4000f8e00ff */
[----:B------:R-:W-:-:S04]  /*3470*/  UISETP.NE.AND UP0, UPT, UR5, 0x3, UPT ;  /* 0x000000030500788c */ /* 0x000fc8000bf05270 */
[----:B------:R-:W-:Y:S02]  /*3480*/  USEL UR6, URZ, 0x1, UP0 ;  /* 0x000000013f067887 */ /* 0x000fe40008000000 */
[----:B------:R-:W-:Y:S02]  /*3490*/  USEL UR5, UR5, URZ, UP0 ;  /* 0x0000003f05057287 */ /* 0x000fe40008000000 */
[----:B------:R-:W-:-:S06]  /*34a0*/  ULOP3.LUT UR6, UR38, UR6, URZ, 0x3c, !UPT ;  /* 0x0000000626067292 */ /* 0x000fcc000f8e3c3f */
[----:B------:R-:W-:-:S07]  /*34b0*/  IMAD.U32 R7, RZ, RZ, UR6 ;  /* 0x00000006ff077e24 */ /* 0x000fce000f8e00ff */
.L_x_29:
[----:B------:R-:W-:Y:S05]  /*34c0*/  @!P0 BRA `(.L_x_23) ;  /* 0x0000000000048947 */ /* 0x000fea0003800000 */
[----:B------:R-:W-:Y:S01]  /*34d0*/  BPT.TRAP 0x1 ;  /* 0x000000040000795c */ /* 0x000fe20000300000 */
.L_x_23:
[----:B------:R-:W3:Y:S01]  /*34e0*/  S2UR UR7, SR_CgaCtaId ;  /* 0x00000000000779c3 */ /* 0x000ee20000008800 */
[----:B------:R-:W-:Y:S01]  /*34f0*/  UMOV UR6, 0x400 ;  /* 0x0000040000067882 */ /* 0x000fe20000000000 */
[----:B01----:R-:W-:Y:S01]  /*3500*/  IMAD.U32 R5, RZ, RZ, UR5 ;  /* 0x00000005ff057e24 */ /* 0x003fe2000f8e00ff */
[----:B------:R-:W-:Y:S01]  /*3510*/  SHF.L.U32 R4, R7, 0x1f, RZ ;  /* 0x0000001f07047819 */ /* 0x000fe200000006ff */
[----:B---3--:R-:W-:-:S06]  /*3520*/  ULEA UR6, UR7, UR6, 0x18 ;  /* 0x0000000607067291 */ /* 0x008fcc000f8ec03f */
[----:B------:R-:W-:-:S04]  /*3530*/  IMAD.U32 R6, RZ, RZ, UR6 ;  /* 0x00000006ff067e24 */ /* 0x000fc8000f8e00ff */
[----:B------:R-:W-:-:S04]  /*3540*/  IMAD R5, R5, 0x8, R6 ;  /* 0x0000000805057824 */ /* 0x000fc800078e0206 */
[----:B------:R0:W1:Y:S01]  /*3550*/  SYNCS.PHASECHK.TRANS64.TRYWAIT P1, [R5+URZ], R4 ;  /* 0x00000004050075a7 */ /* 0x000062000802017f */
[----:B------:R-:W-:Y:S05]  /*3560*/  @!P0 BRA `(.L_x_24) ;  /* 0x0000000000048947 */ /* 0x000fea0003800000 */
[----:B------:R-:W-:Y:S01]  /*3570*/  BPT.TRAP 0x1 ;  /* 0x000000040000795c */ /* 0x000fe20000300000 */
.L_x_24:
[----:B-1----:R-:W-:Y:S05]  /*3580*/  @P1 BRA `(.L_x_25) ;  /* 0x0000000000081947 */ /* 0x002fea0003800000 */
[----:B------:R-:W1:Y:S02]  /*3590*/  SYNCS.PHASECHK.TRANS64.TRYWAIT P1, [R5+URZ], R4 ;  /* 0x00000004050075a7 */ /* 0x000e64000802017f */
[----:B-1----:R-:W-:Y:S05]  /*35a0*/  @!P1 BRA `(.L_x_26) ;  /* 0x0000008000389947 */ /* 0x002fea0003800000 */
.L_x_25:
[----:B------:R-:W-:Y:S01]  /*35b0*/  UIMAD UR6, UR5, 0xc00, UR41 ;  /* 0x00000c00050678a4 */ /* 0x000fe2000f8e0229 */
[----:B------:R-:W-:Y:S01]  /*35c0*/  WARPGROUP.ARRIVE ;  /* 0x00000000000079c5 */ /* 0x000fe20000000000 */
[----:B------:R-:W-:Y:S01]  /*35d0*/  UIMAD UR8, UR5, 0x500, UR4 ;  /* 0x00000500050878a4 */ /* 0x000fe2000f8e0204 */
[----:B------:R-:W-:Y:S01]  /*35e0*/  UMOV UR13, 0x40000040 ;  /* 0x40000040000d7882 */ /* 0x000fe20000000000 */
[----:B------:R-:W-:Y:S02]  /*35f0*/  UMOV UR15, 0x40000040 ;  /* 0x40000040000f7882 */ /* 0x000fe40000000000 */
[----:B------:R-:W-:Y:S01]  /*3600*/  UIADD3 UR18, UR8, 0x80, URZ ;  /* 0x0000008008127890 */ /* 0x000fe2000fffe03f */
[----:B------:R-:W-:Y:S02]  /*3610*/  UMOV UR12, UR6 ;  /* 0x00000006000c7c82 */ /* 0x000fe40008000000 */
[----:B------:R-:W-:Y:S01]  /*3620*/  UMOV UR14, UR8 ;  /* 0x00000008000e7c82 */ /* 0x000fe20008000000 */
[----:B------:R-:W-:Y:S01]  /*3630*/  UMOV UR16, UR12 ;  /* 0x0000000c00107c82 */ /* 0x000fe20008000000 */
[----:B------:R-:W-:Y:S01]  /*3640*/  IGMMA.64x16x32.S8.S8 R96, gdesc[UR12], R96, gsb0 ;  /* 0x006000000c6079f1 */ /* 0x000fe20008041060 */
[----:B------:R-:W-:Y:S01]  /*3650*/  UMOV UR17, UR13 ;  /* 0x0000000d00117c82 */ /* 0x000fe20008000000 */
[----:B------:R-:W-:Y:S01]  /*3660*/  UMOV UR19, 0x40000040 ;  /* 0x4000004000137882 */ /* 0x000fe20000000000 */
[----:B------:R-:W-:Y:S01]  /*3670*/  UIADD3 UR22, UR8, 0x100, URZ ;  /* 0x0000010008167890 */ /* 0x000fe2000fffe03f */
[----:B------:R-:W-:Y:S01]  /*3680*/  UMOV UR20, UR12 ;  /* 0x0000000c00147c82 */ /* 0x000fe20008000000 */
        /* <DEDUP_REMOVED lines=10> */
[----:B------:R-:W-:-:S02]  /*3730*/  UIADD3 UR7, UR6, 0x400, URZ ;  /* 0x0000040006077890 */ /* 0x000fc4000fffe03f */
[----:B------:R-:W-:Y:S01]  /*3740*/  UIADD3 UR12, UR6, 0x2, URZ ;  /* 0x00000002060c7890 */ /* 0x000fe2000fffe03f */
[----:B------:R-:W-:Y:S01]  /*3750*/  UMOV UR13, 0x40000040 ;  /* 0x40000040000d7882 */ /* 0x000fe20000000000 */
[----:B------:R-:W-:Y:S01]  /*3760*/  UIADD3 UR10, UR8, 0x386, URZ ;  /* 0x00000386080a7890 */ /* 0x000fe2000fffe03f */
        /* <DEDUP_REMOVED lines=25> */
[----:B------:R-:W-:Y:S01]  /*3900*/  UMOV UR30, UR14 ;  /* 0x0000000e001e7c82 */ /* 0x000fe20008000000 */
[----:B------:R-:W-:Y:S01]  /*3910*/  UMOV UR31, UR15 ;  /* 0x0000000f001f7c82 */ /* 0x000fe20008000000 */
[----:B------:R-:W-:Y:S01]  /*3920*/  UIADD3 UR14, UR8, 0x2, URZ ;  /* 0x00000002080e7890 */ /* 0x000fe2000fffe03f */
[----:B------:R-:W-:Y:S01]  /*3930*/  UMOV UR15, 0x40000040 ;  /* 0x40000040000f7882 */ /* 0x000fe20000000000 */
[----:B------:R-:W-:Y:S02]  /*3940*/  WARPGROUP.DEPBAR.LE gsb0, 0x0 ;  /* 0x00008000000079c5 */ /* 0x000fe40000010000 */
[----:B------:R-:W-:-:S06]  /*3950*/  WARPGROUP.ARRIVE ;  /* 0x00000000000079c5 */ /* 0x000fcc0000000000 */
[----:B------:R-:W-:Y:S01]  /*3960*/  IGMMA.64x16x32.S8.S8 R40, gdesc[UR24], R40, gsb0 ;  /* 0x00600000182879f1 */ /* 0x000fe20008041028 */
[----:B------:R-:W-:Y:S01]  /*3970*/  UIADD3 UR26, UR8, 0x182, URZ ;  /* 0x00000182081a7890 */ /* 0x000fe2000fffe03f */
[----:B------:R-:W-:Y:S01]  /*3980*/  UMOV UR24, UR12 ;  /* 0x0000000c00187c82 */ /* 0x000fe20008000000 */
[----:B------:R-:W-:Y:S01]  /*3990*/  UMOV UR25, UR13 ;  /* 0x0000000d00197c82 */ /* 0x000fe20008000000 */
        /* <DEDUP_REMOVED lines=428> */
[----:B------:R-:W-:Y:S01]  /*5460*/  BPT.TRAP 0x1 ;  /* 0x000000040000795c */ /* 0x000fe20000300000 */
.L_x_27:
[----:B------:R-:W-:-:S13]  /*5470*/  ISETP.NE.AND P1, PT, R23, RZ, PT ;  /* 0x000000ff1700720c */ /* 0x000fda0003f25270 */
[----:B01----:R-:W-:-:S04]  /*5480*/  @P1 IMAD R4, R3, 0x8, R6 ;  /* 0x0000000803041824 */ /* 0x003fc800078e0206 */
[----:B------:R-:W-:-:S05]  /*5490*/  @P1 VIADD R5, R4, 0x18 ;  /* 0x0000001804051836 */ /* 0x000fca0000000000 */
[----:B------:R-:W-:-:S04]  /*54a0*/  @P1 PRMT R5, R22, 0x654, R5 ;  /* 0x0000065416051816 */ /* 0x000fc80000000005 */
[----:B------:R0:W-:Y:S01]  /*54b0*/  @P1 SYNCS.ARRIVE.TRANS64.RED.A1T0 RZ, [R5+URZ], RZ ;  /* 0x000000ff05ff19a7 */ /* 0x0001e2000810043f */
[----:B------:R-:W-:-:S13]  /*54c0*/  ISETP.GT.U32.AND P1, PT, R19, 0x1, PT ;  /* 0x000000011300780c */ /* 0x000fda0003f24070 */
[----:B0-----:R-:W-:Y:S05]  /*54d0*/  @P1 BRA `(.L_x_28) ;  /* 0x0000000000041947 */ /* 0x001fea0003800000 */
[----:B------:R-:W-:Y:S01]  /*54e0*/  BPT.TRAP 0x1 ;  /* 0x000000040000795c */ /* 0x000fe20000300000 */
.L_x_28:
[----:B------:R-:W-:Y:S01]  /*54f0*/  UIADD3 UR5, UR5, 0x1, URZ ;  /* 0x0000000105057890 */ /* 0x000fe2000fffe03f */
[C---:B------:R-:W-:Y:S01]  /*5500*/  ISETP.GT.AND P2, PT, R0.reuse, 0x1, PT ;  /* 0x000000010000780c */ /* 0x040fe20003f44270 */
[----:B------:R-:W-:Y:S02]  /*5510*/  VIADD R3, R3, 0x1 ;  /* 0x0000000103037836 */ /* 0x000fe40000000000 */
[----:B------:R-:W-:Y:S01]  /*5520*/  UISETP.NE.AND UP0, UPT, UR5, 0x3, UPT ;  /* 0x000000030500788c */ /* 0x000fe2000bf05270 */
[----:B------:R-:W-:Y:S02]  /*5530*/  VIADD R0, R0, 0xffffffff ;  /* 0xffffffff00007836 */ /* 0x000fe40000000000 */
[C---:B------:R-:W-:Y:S01]  /*5540*/  ISETP.NE.AND P1, PT, R3.reuse, 0x3, PT ;  /* 0x000000030300780c */ /* 0x040fe20003f25270 */
[----:B------:R-:W-:Y:S02]  /*5550*/  USEL UR6, URZ, 0x1, UP0 ;  /* 0x000000013f067887 */ /* 0x000fe40008000000 */
[----:B------:R-:W-:Y:S01]  /*5560*/  USEL UR5, UR5, URZ, UP0 ;  /* 0x0000003f05057287 */ /* 0x000fe20008000000 */
[----:B------:R-:W-:-:S03]  /*5570*/  SEL R3, R3, RZ, P1 ;  /* 0x000000ff03037207 */ /* 0x000fc60000800000 */
[----:B------:R-:W-:Y:S01]  /*5580*/  LOP3.LUT R7, R7, UR6, RZ, 0x3c, !PT ;  /* 0x0000000607077c12 */ /* 0x000fe2000f8e3cff */
[----:B------:R-:W-:Y:S07]  /*5590*/  @P2 BRA `(.L_x_29) ;  /* 0xffffffdc00c82947 */ /* 0x000fee000383ffff */
.L_x_22:
[----:B------:R-:W3:Y:S02]  /*55a0*/  LDC R0, c[0x0][0x28c] ;  /* 0x0000a300ff007b82 */ /* 0x000ee40000000800 */
[----:B---3--:R-:W-:-:S13]  /*55b0*/  ISETP.GE.AND P1, PT, R0, 0x1, PT ;  /* 0x000000010000780c */ /* 0x008fda0003f26270 */
[----:B------:R-:W-:Y:S05]  /*55c0*/  @!P1 BRA `(.L_x_30) ;  /* 0x0000000000509947 */ /* 0x000fea0003800000 */
[----:B------:R-:W-:Y:S05]  /*55d0*/  @!P0 BRA `(.L_x_31) ;  /* 0x0000000000048947 */ /* 0x000fea0003800000 */
[----:B------:R-:W-:Y:S01]  /*55e0*/  BPT.TRAP 0x1 ;  /* 0x000000040000795c */ /* 0x000fe20000300000 */
.L_x_31:
[----:B------:R-:W-:Y:S01]  /*55f0*/  ISETP.NE.AND P0, PT, R23, RZ, PT ;  /* 0x000000ff1700720c */ /* 0x000fe20003f05270 */
[----:B------:R-:W-:Y:S01]  /*5600*/  BSSY B0, `(.L_x_32) ;  /* 0x000000e000007945 */ /* 0x000fe20003800000 */
[----:B------:R-:W-:-:S11]  /*5610*/  ISETP.GT.U32.AND P1, PT, R19, 0x1, PT ;  /* 0x000000011300780c */ /* 0x000fd60003f24070 */
[----:B------:R-:W-:Y:S05]  /*5620*/  @!P0 BRA `(.L_x_33) ;  /* 0x00000000002c8947 */ /* 0x000fea0003800000 */
[----:B------:R-:W-:-:S04]  /*5630*/  UISETP.LT.AND UP0, UPT, UR40, 0x1, UPT ;  /* 0x000000012800788c */ /* 0x000fc8000bf01270 */
[----:B------:R-:W-:-:S04]  /*5640*/  USEL UR6, UR40, 0x1, UP0 ;  /* 0x0000000128067887 */ /* 0x000fc80008000000 */
[----:B------:R-:W-:-:S04]  /*5650*/  UIADD3 UR6, UR39, UR40, -UR6 ;  /* 0x0000002827067290 */ /* 0x000fc8000fffe806 */
[----:B------:R-:W-:-:S04]  /*5660*/  UIMAD.WIDE.U32 UR4, UR6, -0x55555555, URZ ;  /* 0xaaaaaaab060478a5 */ /* 0x000fc8000f8e003f */
[----:B------:R-:W-:-:S04]  /*5670*/  USHF.R.U32.HI UR4, URZ, 0x1, UR5 ;  /* 0x000000013f047899 */ /* 0x000fc80008011605 */
[----:B------:R-:W-:-:S06]  /*5680*/  UIMAD UR6, UR4, -0x3, UR6 ;  /* 0xfffffffd040678a4 */ /* 0x000fcc000f8e0206 */
[----:B------:R-:W-:-:S04]  /*5690*/  IMAD.U32 R3, RZ, RZ, UR6 ;  /* 0x00000006ff037e24 */ /* 0x000fc8000f8e00ff */
[----:B------:R-:W-:-:S04]  /*56a0*/  IMAD R0, R3, 0x8, R6 ;  /* 0x0000000803007824 */ /* 0x000fc800078e0206 */
[----:B------:R-:W-:-:S05]  /*56b0*/  VIADD R3, R0, 0x18 ;  /* 0x0000001800037836 */ /* 0x000fca0000000000 */
[----:B------:R-:W-:-:S04]  /*56c0*/  PRMT R3, R22, 0x654, R3 ;  /* 0x0000065416037816 */ /* 0x000fc80000000003 */
[----:B------:R3:W-:Y:S03]  /*56d0*/  SYNCS.ARRIVE.TRANS64.RED.A1T0 RZ, [R3+URZ], RZ ;  /* 0x000000ff03ff79a7 */ /* 0x0007e6000810043f */
.L_x_33:
[----:B------:R-:W-:Y:S05]  /*56e0*/  BSYNC B0 ;  /* 0x0000000000007941 */ /* 0x000fea0003800000 */
.L_x_32:
[----:B------:R-:W-:Y:S05]  /*56f0*/  @P1 BRA `(.L_x_30) ;  /* 0x0000000000041947 */ /* 0x000fea0003800000 */
[----:B------:R-:W-:Y:S01]  /*5700*/  BPT.TRAP 0x1 ;  /* 0x000000040000795c */ /* 0x000fe20000300000 */
.L_x_30:
[----:B------:R-:W4:Y:S01]  /*5710*/  LDC R6, c[0x0][0x288] ;  /* 0x0000a200ff067b82 */ /* 0x000f220000000800 */
[--C-:B------:R-:W-:Y:S01]  /*5720*/  SHF.R.U32.HI R0, RZ, 0x2, R18.reuse ;  /* 0x00000002ff007819 */ /* 0x100fe20000011612 */
[----:B------:R-:W-:Y:S01]  /*5730*/  IMAD R109, R109, 0x50, RZ ;  /* 0x000000506d6d7824 */ /* 0x000fe200078e02ff */
[C---:B01----:R-:W-:Y:S01]  /*5740*/  LOP3.LUT R4, R18.reuse, 0x60, RZ, 0xc0, !PT ;  /* 0x0000006012047812 */ /* 0x043fe200078ec0ff */
[----:B------:R-:W-:Y:S01]  /*5750*/  UIADD3 UR39, UR40, UR39, URZ ;  /* 0x0000002728277290 */ /* 0x000fe2000fffe03f */
[----:B------:R-:W-:Y:S01]  /*5760*/  SHF.R.U32.HI R5, RZ, 0x7, R18 ;  /* 0x00000007ff057819 */ /* 0x000fe20000011612 */
[----:B------:R-:W-:Y:S01]  /*5770*/  IMAD.SHL.U32 R12, R18, 0x2, RZ ;  /* 0x00000002120c7824 */ /* 0x000fe200078e00ff */
[----:B---3--:R-:W-:Y:S01]  /*5780*/  LOP3.LUT R3, R0, 0x7, RZ, 0xc0, !PT ;  /* 0x0000000700037812 */ /* 0x008fe200078ec0ff */
[----:B------:R-:W-:Y:S01]  /*5790*/  UISETP.GT.U32.AND UP0, UPT, UR39, 0x2, UPT ;  /* 0x000000022700788c */ /* 0x000fe2000bf04070 */
[----:B------:R-:W-:Y:S01]  /*57a0*/  SHF.R.U32.HI R4, RZ, 0x1, R4 ;  /* 0x00000001ff047819 */ /* 0x000fe20000011604 */
[----:B------:R-:W-:Y:S01]  /*57b0*/  ULDC UR7, c[0x0][0x284] ;  /* 0x0000a10000077ab9 */ /* 0x000fe20000000800 */
[----:B------:R-:W-:Y:S01]  /*57c0*/  LOP3.LUT R0, R5, 0x1, RZ, 0xc0, !PT ;  /* 0x0000000105007812 */ /* 0x000fe200078ec0ff */
[----:B------:R-:W-:Y:S01]  /*57d0*/  UISETP.LT.U32.AND UP0, UPT, UR40, 0x3, UP0 ;  /* 0x000000032800788c */ /* 0x000fe20008701070 */
[----:B------:R-:W-:Y:S01]  /*57e0*/  IADD3 R5, RZ, -R4, -R3 ;  /* 0x80000004ff057210 */ /* 0x000fe20007ffe803 */
[----:B------:R-:W-:Y:S01]  /*57f0*/  UISETP.GE.U32.AND UP1, UPT, UR40, 0x3, UPT ;  /* 0x000000032800788c */ /* 0x000fe2000bf26070 */
[----:B------:R-:W-:Y:S01]  /*5800*/  SHF.R.S32.HI R14, RZ, 0x1f, R104 ;  /* 0x0000001fff0e7819 */ /* 0x000fe20000011468 */
[C---:B------:R-:W-:Y:S01]  /*5810*/  IMAD.SHL.U32 R8, R0.reuse, 0x40, RZ ;  /* 0x0000004000087824 */ /* 0x040fe200078e00ff */
[C---:B------:R-:W-:Y:S01]  /*5820*/  LOP3.LUT R12, R109.reuse, 0x6, R12, 0xf8, !PT ;  /* 0x000000066d0c7812 */ /* 0x040fe200078ef80c */
[----:B------:R-:W-:Y:S01]  /*5830*/  IMAD R5, R0, -0x40, R5 ;  /* 0xffffffc000057824 */ /* 0x000fe200078e0205 */
[----:B------:R-:W-:Y:S01]  /*5840*/  LOP3.LUT R0, R18, 0x3, RZ, 0xc0, !PT ;  /* 0x0000000312007812 */ /* 0x000fe200078ec0ff */
[----:B------:R-:W-:Y:S01]  /*5850*/  ULDC.64 UR8, c[0x0][0x5d0] ;  /* 0x0001740000087ab9 */ /* 0x000fe20000000a00 */
[----:B------:R-:W-:Y:S01]  /*5860*/  LOP3.LUT R3, R8, 0x40, R3, 0xe2, !PT ;  /* 0x0000004008037812 */ /* 0x000fe200078ee203 */
[----:B------:R-:W-:Y:S01]  /*5870*/  UIMAD.WIDE.U32 UR4, UR39, -0x55555555, URZ ;  /* 0xaaaaaaab270478a5 */ /* 0x000fe2000f8e003f */
[----:B------:R-:W-:Y:S01]  /*5880*/  SHF.R.S32.HI R13, RZ, 0x1f, R12 ;  /* 0x0000001fff0d7819 */ /* 0x000fe2000001140c */
[----:B----4-:R-:W-:Y:S01]  /*5890*/  IMAD R8, R0, -0x2, R6 ;  /* 0xfffffffe00087824 */ /* 0x010fe200078e0206 */
[----:B------:R-:W-:Y:S01]  /*58a0*/  ISETP.GE.AND P0, PT, R109, R6, PT ;  /* 0x000000066d00720c */ /* 0x000fe20003f06270 */
[----:B------:R-:W-:Y:S01]  /*58b0*/  IMAD R0, R108, 0xc0, RZ ;  /* 0x000000c06c007824 */ /* 0x000fe200078e02ff */
[----:B------:R-:W-:Y:S01]  /*58c0*/  USEL UR6, URZ, 0x1, !UP0 ;  /* 0x000000013f067887 */ /* 0x000fe2000c000000 */
[----:B------:R-:W-:Y:S01]  /*58d0*/  LOP3.LUT R4, R3, R4, RZ, 0xfc, !PT ;  /* 0x0000000403047212 */ /* 0x000fe200078efcff */
[----:B------:R-:W-:Y:S01]  /*58e0*/  IMAD R3, R14, UR8, RZ ;  /* 0x000000080e037c24 */ /* 0x000fe2000f8e02ff */
[----:B------:R-:W-:Y:S01]  /*58f0*/  USHF.R.U32.HI UR4, URZ, 0x1, UR5 ;  /* 0x000000013f047899 */ /* 0x000fe20008011605 */
[----:B------:R-:W-:Y:S01]  /*5900*/  ISETP.GE.OR P0, PT, R0, UR7, P0 ;  /* 0x0000000700007c0c */ /* 0x000fe20008706670 */
[----:B------:R-:W-:Y:S01]  /*5910*/  ULOP3.LUT UR38, UR38, UR6, URZ, 0x3c, !UPT ;  /* 0x0000000626267292 */ /* 0x000fe2000f8e3c3f */
[----:B------:R-:W-:Y:S01]  /*5920*/  IMAD R3, R104, UR9, R3 ;  /* 0x0000000968037c24 */ /* 0x000fe2000f8e0203 */
[----:B------:R-:W-:Y:S01]  /*5930*/  IADD3 R114, -R0, UR7, R5 ;  /* 0x0000000700727c10 */ /* 0x000fe2000fffe105 */
[----:B------:R-:W-:Y:S01]  /*5940*/  IMAD.WIDE.U32 R6, R104, UR8, R12 ;  /* 0x0000000868067c25 */ /* 0x000fe2000f8e000c */
[----:B------:R-:W-:-:S02]  /*5950*/  UIMAD UR39, UR4, -0x3, UR39 ;  /* 0xfffffffd042778a4 */ /* 0x000fc4000f8e0227 */
[----:B------:R-:W-:Y:S01]  /*5960*/  @UP1 ULOP3.LUT UR38, UR38, 0x1, UR4, 0x78, !UPT ;  /* 0x0000000126261892 */ /* 0x000fe2000f8e7804 */
[----:B------:R-:W-:Y:S02]  /*5970*/  IMAD.MOV.U32 R5, RZ, RZ, RZ ;  /* 0x000000ffff057224 */ /* 0x000fe400078e00ff */
[----:B------:R-:W-:Y:S02]  /*5980*/  IMAD.IADD R7, R7, 0x1, R3 ;  /* 0x0000000107077824 */ /* 0x000fe400078e0203 */
[----:B------:R-:W-:-:S04]  /*5990*/  IMAD.WIDE R20, R108, 0xc0, R4 ;  /* 0x000000c06c147825 */ /* 0x000fc800078e0204 */
[----:B------:R-:W-:Y:S02]  /*59a0*/  IMAD.IADD R3, R8, 0x1, -R109 ;  /* 0x0000000108037824 */ /* 0x000fe400078e0a6d */
[----:B------:R-:W-:Y:S01]  /*59b0*/  IMAD.MOV.U32 R0, RZ, RZ, -0x1 ;  /* 0xffffffffff007424 */ /* 0x000fe200078e00ff */
[----:B------:R-:W-:Y:S06]  /*59c0*/  @P0 BRA `(.L_x_34) ;  /* 0x0000003c00f80947 */ /* 0x000fec0003800000 */
[----:B------:R-:W0:Y:S01]  /*59d0*/  LDC.64 R10, c[0x0][0x5c8] ;  /* 0x00017200ff0a7b82 */ /* 0x000e220000000a00 */
[----:B------:R-:W-:Y:S01]  /*59e0*/  ULDC.64 UR4, c[0x0][0x5c0] ;  /* 0x0001700000047ab9 */ /* 0x000fe20000000a00 */
[----:B------:R-:W-:Y:S01]  /*59f0*/  BSSY B0, `(.L_x_34) ;  /* 0x00003fb000007945 */ /* 0x000fe20003800000 */
[-C--:B0-----:R-:W-:Y:S01]  /*5a00*/  IMAD R4, R21, R10.reuse, RZ ;  /* 0x0000000a15047224 */ /* 0x081fe200078e02ff */
[----:B------:R-:W-:Y:S01]  /*5a10*/  SHF.L.U64.HI R15, R10, 0x3, R11 ;  /* 0x000000030a0f7819 */ /* 0x000fe2000001020b */
[----:B------:R-:W-:-:S04]  /*5a20*/  IMAD.WIDE.U32 R6, R20, R10, R6 ;  /* 0x0000000a14067225 */ /* 0x000fc800078e0006 */
[----:B------:R-:W-:Y:S01]  /*5a30*/  IMAD R5, R20, R11, R4 ;  /* 0x0000000b14057224 */ /* 0x000fe200078e0204 */
[----:B------:R-:W-:Y:S01]  /*5a40*/  IADD3 R4, P0, R6, UR4, RZ ;  /* 0x0000000406047c10 */ /* 0x000fe2000ff1e0ff */
[----:B------:R-:W-:Y:S02]  /*5a50*/  IMAD.SHL.U32 R9, R10, 0x8, RZ ;  /* 0x000000080a097824 */ /* 0x000fe400078e00ff */
[----:B------:R-:W-:Y:S02]  /*5a60*/  IMAD.IADD R5, R7, 0x1, R5 ;  /* 0x0000000107057824 */ /* 0x000fe400078e0205 */
[----:B------:R-:W-:Y:S01]  /*5a70*/  IMAD R109, R11, 0x78, RZ ;  /* 0x000000780b6d7824 */ /* 0x000fe200078e02ff */
[----:B------:R-:W-:Y:S02]  /*5a80*/  IADD3 R6, P1, R9, R4, RZ ;  /* 0x0000000409067210 */ /* 0x000fe40007f3e0ff */
[----:B------:R-:W-:Y:S02]  /*5a90*/  IADD3.X R5, R5, UR5, RZ, P0, !PT ;  /* 0x0000000505057c10 */ /* 0x000fe400087fe4ff */
[----:B-----5:R-:W-:-:S03]  /*5aa0*/  ISETP.NE.AND P0, PT, R106, RZ, PT ;  /* 0x000000ff6a00720c */ /* 0x020fc60003f05270 */
[----:B------:R-:W-:Y:S02]  /*5ab0*/  IMAD.X R7, R15, 0x1, R5, P1 ;  /* 0x000000010f077824 */ /* 0x000fe400008e0605 */
[----:B------:R-:W-:-:S04]  /*5ac0*/  IMAD.WIDE.U32 R10, R10, 0x78, R6 ;  /* 0x000000780a0a7825 */ /* 0x000fc800078e0006 */
[----:B------:R-:W-:Y:S01]  /*5ad0*/  IMAD.IADD R11, R11, 0x1, R109 ;  /* 0x000000010b0b7824 */ /* 0x000fe200078e026d */
[----:B------:R-:W-:-:S05]  /*5ae0*/  IADD3 R8, P1, R9, R10, RZ ;  /* 0x0000000a09087210 */ /* 0x000fca0007f3e0ff */
[----:B------:R-:W-:Y:S01]  /*5af0*/  IMAD.X R9, R15, 0x1, R11, P1 ;  /* 0x000000010f097824 */ /* 0x000fe200008e060b */
[----:B------:R-:W-:Y:S07]  /*5b00*/  @!P0 BRA `(.L_x_35) ;  /* 0x0000002c00d48947 */ /* 0x000fee0003800000 */
[----:B------:R-:W0:Y:S01]  /*5b10*/  LDC.64 R118, c[0x0][0x5b0] ;  /* 0x00016c00ff767b82 */ /* 0x000e220000000a00 */
[----:B------:R-:W-:Y:S01]  /*5b20*/  ULDC.64 UR4, c[0x0][0x5b8] ;  /* 0x00016e0000047ab9 */ /* 0x000fe20000000a00 */
[----:B------:R-:W-:Y:S01]  /*5b30*/  ISETP.GE.AND P3, PT, R114, 0x1, PT ;  /* 0x000000017200780c */ /* 0x000fe20003f66270 */
[----:B------:R-:W-:Y:S01]  /*5b40*/  IMAD R15, R14, UR4, RZ ;  /* 0x000000040e0f7c24 */ /* 0x000fe2000f8e02ff */
[----:B------:R-:W-:Y:S01]  /*5b50*/  BSSY B1, `(.L_x_36) ;  /* 0x000000e000017945 */ /* 0x000fe20003800000 */
[C---:B------:R-:W-:Y:S01]  /*5b60*/  IMAD.WIDE.U32 R112, R104.reuse, UR4, R12 ;  /* 0x0000000468707c25 */ /* 0x040fe2000f8e000c */
[----:B------:R-:W-:Y:S02]  /*5b70*/  ISETP.LT.OR P1, PT, R3, 0x1, !P3 ;  /* 0x000000010300780c */ /* 0x000fe40005f21670 */
[----:B------:R-:W1:Y:S01]  /*5b80*/  LDC.64 R120, c[0x0][0x5a8] ;  /* 0x00016a00ff787b82 */ /* 0x000e620000000a00 */
[----:B------:R-:W-:Y:S02]  /*5b90*/  IMAD R15, R104, UR5, R15 ;  /* 0x00000005680f7c24 */ /* 0x000fe4000f8e020f */
[----:B------:R-:W-:-:S02]  /*5ba0*/  IMAD.MOV.U32 R108, RZ, RZ, R112 ;  /* 0x000000ffff6c7224 */ /* 0x000fc400078e0070 */
[----:B------:R-:W-:Y:S02]  /*5bb0*/  IMAD.IADD R109, R113, 0x1, R15 ;  /* 0x00000001716d7824 */ /* 0x000fe400078e020f */
[-C--:B0-----:R-:W-:Y:S02]  /*5bc0*/  IMAD R14, R21, R118.reuse, RZ ;  /* 0x00000076150e7224 */ /* 0x081fe400078e02ff */
[----:B------:R-:W-:-:S04]  /*5bd0*/  IMAD.WIDE.U32 R12, R20, R118, R108 ;  /* 0x00000076140c7225 */ /* 0x000fc800078e006c */
[----:B------:R-:W-:Y:S01]  /*5be0*/  IMAD R117, R20, R119, R14 ;  /* 0x0000007714757224 */ /* 0x000fe200078e020e */
[----:B-1----:R-:W-:-:S04]  /*5bf0*/  IADD3 R12, P0, R12, R120, RZ ;  /* 0x000000780c0c7210 */ /* 0x002fc80007f1e0ff */
[----:B------:R-:W-:Y:S01]  /*5c00*/  IADD3.X R13, R121, R13, R117, P0, !PT ;  /* 0x0000000d790d7210 */ /* 0x000fe200007fe475 */
[----:B------:R-:W-:Y:S08]  /*5c10*/  @P1 BRA `(.L_x_37) ;  /* 0x0000000000041947 */ /* 0x000ff00003800000 */
[----:B--2---:R0:W5:Y:S02]  /*5c20*/  LDG.E.U8 R107, desc[UR36][R12.64] ;  /* 0x000000240c6b7981 */ /* 0x004164000c1e1100 */
.L_x_37:
[----:B------:R-:W-:Y:S05]  /*5c30*/  BSYNC B1 ;  /* 0x0000000000017941 */ /* 0x000fea0003800000 */
.L_x_36:
[----:B-----5:R-:W-:Y:S01]  /*5c40*/  LOP3.LUT R14, R107, 0xffff, RZ, 0xc0, !PT ;  /* 0x0000ffff6b0e7812 */ /* 0x020fe200078ec0ff */
[----:B------:R-:W-:Y:S01]  /*5c50*/  IMAD.SHL.U32 R110, R118, 0x8, RZ ;  /* 0x00000008766e7824 */ /* 0x000fe200078e00ff */
[----:B------:R-:W-:Y:S01]  /*5c60*/  ISETP.LT.OR P4, PT, R3, 0x2, !P3 ;  /* 0x000000020300780c */ /* 0x000fe20005f81670 */
[----:B------:R-:W-:Y:S01]  /*5c70*/  BSSY B1, `(.L_x_38) ;  /* 0x000000b000017945 */ /* 0x000fe20003800000 */
[----:B------:R-:W-:Y:S02]  /*5c80*/  PRMT R15, R14, 0x8880, RZ ;  /* 0x000088800e0f7816 */ /* 0x000fe400000000ff */
[----:B------:R-:W-:-:S03]  /*5c90*/  SHF.L.U64.HI R111, R118, 0x3, R119 ;  /* 0x00000003766f7819 */ /* 0x000fc60000010277 */
[----:B------:R-:W-:Y:S02]  /*5ca0*/  IMAD R104, R15, R106, RZ ;  /* 0x0000006a0f687224 */ /* 0x000fe400078e02ff */
[----:B------:R-:W-:-:S04]  /*5cb0*/  IMAD.WIDE.U32 R14, R20, R118, R110 ;  /* 0x00000076140e7225 */ /* 0x000fc800078e006e */
[----:B------:R-:W-:-:S05]  /*5cc0*/  @!P1 IMAD R115, R96, R105, R104 ;  /* 0x0000006960739224 */ /* 0x000fca00078e0268 */
[----:B------:R1:W-:Y:S01]  /*5cd0*/  @!P1 STG.E.U8 desc[UR36][R4.64], R115 ;  /* 0x0000007304009986 */ /* 0x0003e2000c101124 */
[----:B------:R-:W-:Y:S05]  /*5ce0*/  @P4 BRA `(.L_x_39) ;  /* 0x00000000000c4947 */ /* 0x000fea0003800000 */
[----:B--2---:R-:W1:Y:S02]  /*5cf0*/  LDG.E.U8 R107, desc[UR36][R12.64+0x1] ;  /* 0x000001240c6b7981 */ /* 0x004e64000c1e1100 */
[----:B-1----:R-:W-:-:S05]  /*5d00*/  PRMT R115, R107, 0x8880, RZ ;  /* 0x000088806b737816 */ /* 0x002fca00000000ff */
[----:B------:R-:W-:-:S07]  /*5d10*/  IMAD R104, R115, R106, RZ ;  /* 0x0000006a73687224 */ /* 0x000fce00078e02ff */
.L_x_39:
[----:B------:R-:W-:Y:S05]  /*5d20*/  BSYNC B1 ;  /* 0x0000000000017941 */ /* 0x000fea0003800000 */
.L_x_38:
[----:B------:R-:W-:Y:S01]  /*5d30*/  @!P4 IMAD R97, R97, R105, R104 ;  /* 0x000000696161c224 */ /* 0x000fe200078e0268 */
[----:B------:R-:W-:Y:S01]  /*5d40*/  ISETP.GE.AND P0, PT, R114, 0x9, PT ;  /* 0x000000097200780c */ /* 0x000fe20003f06270 */
[----:B------:R-:W-:Y:S01]  /*5d50*/  IMAD.IADD R15, R117, 0x1, R15 ;  /* 0x00000001750f7824 */ /* 0x000fe200078e020f */
[----:B------:R-:W-:Y:S01]  /*5d60*/  IADD3 R14, P1, P2, R112, R120, R14 ;  /* 0x00000078700e7210 */ /* 0x000fe20007a3e00e */
[----:B------:R-:W-:Y:S01]  /*5d70*/  BSSY B1, `(.L_x_40) ;  /* 0x000000b000017945 */ /* 0x000fe20003800000 */
[----:B------:R3:W-:Y:S01]  /*5d80*/  @!P4 STG.E.U8 desc[UR36][R4.64+0x1], R97 ;  /* 0x000001610400c986 */ /* 0x0007e2000c101124 */
[----:B------:R-:W-:Y:S02]  /*5d90*/  ISETP.LT.OR P4, PT, R3, 0x1, !P0 ;  /* 0x000000010300780c */ /* 0x000fe40004781670 */
[----:B------:R-:W-:Y:S02]  /*5da0*/  IADD3.X R15, R109, R121, R15, P1, P2 ;  /* 0x000000796d0f7210 */ /* 0x000fe40000fe440f */
[----:B-1----:R-:W-:-:S02]  /*5db0*/  IADD3 R115, P5, R20, 0x80, RZ ;  /* 0x0000008014737810 */ /* 0x002fc40007fbe0ff */
[C---:B------:R-:W-:Y:S02]  /*5dc0*/  ISETP.LT.OR P1, PT, R3.reuse, 0x2, !P0 ;  /* 0x000000020300780c */ /* 0x040fe40004721670 */
[----:B------:R-:W-:-:S05]  /*5dd0*/  ISETP.LT.OR P2, PT, R3, 0x9, !P3 ;  /* 0x000000090300780c */ /* 0x000fca0005f41670 */
[----:B---3--:R-:W-:Y:S08]  /*5de0*/  @P4 BRA `(.L_x_41) ;  /* 0x00000000000c4947 */ /* 0x008ff00003800000 */
[----:B--2---:R-:W2:Y:S02]  /*5df0*/  LDG.E.U8 R107, desc[UR36][R14.64] ;  /* 0x000000240e6b7981 */ /* 0x004ea4000c1e1100 */
[----:B--2---:R-:W-:-:S05]  /*5e00*/  PRMT R97, R107, 0x8880, RZ ;  /* 0x000088806b617816 */ /* 0x004fca00000000ff */
[----:B------:R-:W-:-:S07]  /*5e10*/  IMAD R104, R97, R106, RZ ;  /* 0x0000006a61687224 */ /* 0x000fce00078e02ff */
.L_x_41:
[----:B------:R-:W-:Y:S05]  /*5e20*/  BSYNC B1 ;  /* 0x0000000000017941 */ /* 0x000fea0003800000 */
.L_x_40:
[----:B------:R-:W-:Y:S01]  /*5e30*/  @!P4 IMAD R97, R98, R105, R104 ;  /* 0x000000696261c224 */ /* 0x000fe200078e0268 */
[----:B------:R-:W-:Y:S04]  /*5e40*/  BSSY B1, `(.L_x_42) ;  /* 0x0000006000017945 */ /* 0x000fe80003800000 */
[----:B------:R1:W-:Y:S01]  /*5e50*/  @!P4 STG.E.U8 desc[UR36][R6.64], R97 ;  /* 0x000000610600c986 */ /* 0x0003e2000c101124 */
[----:B------:R-:W-:Y:S05]  /*5e60*/  @P1 BRA `(.L_x_43) ;  /* 0x00000000000c1947 */ /* 0x000fea0003800000 */
[----:B--2---:R-:W1:Y:S02]  /*5e70*/  LDG.E.U8 R107, desc[UR36][R14.64+0x1] ;  /* 0x000001240e6b7981 */ /* 0x004e64000c1e1100 */
[----:B-1----:R-:W-:-:S05]  /*5e80*/  PRMT R97, R107, 0x8880, RZ ;  /* 0x000088806b617816 */ /* 0x002fca00000000ff */
[----:B------:R-:W-:-:S07]  /*5e90*/  IMAD R104, R97, R106, RZ ;  /* 0x0000006a61687224 */ /* 0x000fce00078e02ff */
.L_x_43:
[----:B------:R-:W-:Y:S05]  /*5ea0*/  BSYNC B1 ;  /* 0x0000000000017941 */ /* 0x000fea0003800000 */
.L_x_42:
[----:B------:R-:W-:Y:S01]  /*5eb0*/  @!P1 IMAD R99, R99, R105, R104 ;  /* 0x0000006963639224 */ /* 0x000fe200078e0268 */
[----:B------:R-:W-:Y:S04]  /*5ec0*/  BSSY B1, `(.L_x_44) ;  /* 0x0000006000017945 */ /* 0x000fe80003800000 */
[----:B------:R3:W-:Y:S01]  /*5ed0*/  @!P1 STG.E.U8 desc[UR36][R6.64+0x1], R99 ;  /* 0x0000016306009986 */ /* 0x0007e2000c101124 */
[----:B------:R-:W-:Y:S05]  /*5ee0*/  @P2 BRA `(.L_x_45) ;  /* 0x00000000000c2947 */ /* 0x000fea0003800000 */
[----:B--2---:R-:W1:Y:S02]  /*5ef0*/  LDG.E.U8 R107, desc[UR36][R12.64+0x8] ;  /* 0x000008240c6b7981 */ /* 0x004e64000c1e1100 */
[----:B-1----:R-:W-:-:S05]  /*5f00*/  PRMT R97, R107, 0x8880, RZ ;  /* 0x000088806b617816 */ /* 0x002fca00000000ff */
[----:B------:R-:W-:-:S07]  /*5f10*/  IMAD R104, R97, R106, RZ ;  /* 0x0000006a61687224 */ /* 0x000fce00078e02ff */
.L_x_45:
[----:B------:R-:W-:Y:S05]  /*5f20*/  BSYNC B1 ;  /* 0x0000000000017941 */ /* 0x000fea0003800000 */
.L_x_44:
[----:B------:R-:W-:Y:S01]  /*5f30*/  ISETP.LT.OR P1, PT, R3, 0xa, !P3 ;  /* 0x0000000a0300780c */ /* 0x000fe20005f21670 */
[----:B---3--:R-:W-:Y:S01]  /*5f40*/  @!P2 IMAD R99, R100, R105, R104 ;  /* 0x000000696463a224 */ /* 0x008fe200078e0268 */
[----:B------:R-:W-:Y:S01]  /*5f50*/  BSSY B1, `(.L_x_46) ;  /* 0x000000b000017945 */ /* 0x000fe20003800000 */
[----:B-1----:R-:W-:-:S03]  /*5f60*/  IMAD.WIDE.U32 R96, R115, R118, R108 ;  /* 0x0000007673607225 */ /* 0x002fc600078e006c */
[----:B------:R1:W-:Y:S01]  /*5f70*/  @!P2 STG.E.U8 desc[UR36][R4.64+0x8], R99 ;  /* 0x000008630400a986 */ /* 0x0003e2000c101124 */
[----:B------:R-:W-:Y:S01]  /*5f80*/  IMAD.X R21, RZ, RZ, R21, P5 ;  /* 0x000000ffff157224 */ /* 0x000fe200028e0615 */
[C---:B------:R-:W-:Y:S02]  /*5f90*/  ISETP.LT.OR P5, PT, R3.reuse, 0x9, !P0 ;  /* 0x000000090300780c */ /* 0x040fe400047a1670 */
[----:B------:R-:W-:Y:S02]  /*5fa0*/  ISETP.LT.OR P2, PT, R3, 0xa, !P0 ;  /* 0x0000000a0300780c */ /* 0x000fe40004741670 */
[----:B------:R-:W-:Y:S01]  /*5fb0*/  IADD3 R20, P4, R96, R120, RZ ;  /* 0x0000007860147210 */ /* 0x000fe20007f9e0ff */
[----:B------:R-:W-:-:S12]  /*5fc0*/  @P1 BRA `(.L_x_47) ;  /* 0x00000000000c1947 */ /* 0x000fd80003800000 */
[----:B--2---:R-:W1:Y:S02]  /*5fd0*/  LDG.E.U8 R107, desc[UR36][R12.64+0x9] ;  /* 0x000009240c6b7981 */ /* 0x004e64000c1e1100 */
[----:B-1----:R-:W-:-:S05]  /*5fe0*/  PRMT R99, R107, 0x8880, RZ ;  /* 0x000088806b637816 */ /* 0x002fca00000000ff */
[----:B------:R-:W-:-:S07]  /*5ff0*/  IMAD R104, R99, R106, RZ ;  /* 0x0000006a63687224 */ /* 0x000fce00078e02ff */
.L_x_47:
[----:B------:R-:W-:Y:S05]  /*6000*/  BSYNC B1 ;  /* 0x0000000000017941 */ /* 0x000fea0003800000 */
.L_x_46:
[----:B------:R-:W-:Y:S01]  /*6010*/  @!P1 IMAD R101, R101, R105, R104 ;  /* 0x0000006965659224 */ /* 0x000fe200078e0268 */
[----:B------:R-:W-:Y:S01]  /*6020*/  BSSY B1, `(.L_x_48) ;  /* 0x0000007000017945 */ /* 0x000fe20003800000 */
[----:B------:R-:W-:-:S03]  /*6030*/  IMAD R98, R21, R118, RZ ;  /* 0x0000007615627224 */ /* 0x000fc600078e02ff */
[----:B------:R3:W-:Y:S01]  /*6040*/  @!P1 STG.E.U8 desc[UR36][R4.64+0x9], R101 ;  /* 0x0000096504009986 */ /* 0x0007e2000c101124 */
[----:B------:R-:W-:Y:S05]  /*6050*/  @P5 BRA `(.L_x_49) ;  /* 0x00000000000c5947 */ /* 0x000fea0003800000 */
[----:B--2---:R-:W1:Y:S02]  /*6060*/  LDG.E.U8 R107, desc[UR36][R14.64+0x8] ;  /* 0x000008240e6b7981 */ /* 0x004e64000c1e1100 */
[----:B-1----:R-:W-:-:S05]  /*6070*/  PRMT R99, R107, 0x8880, RZ ;  /* 0x000088806b637816 */ /* 0x002fca00000000ff */
[----:B------:R-:W-:-:S07]  /*6080*/  IMAD R104, R99, R106, RZ ;  /* 0x0000006a63687224 */ /* 0x000fce00078e02ff */
.L_x_49:
[----:B------:R-:W-:Y:S05]  /*6090*/  BSYNC B1 ;  /* 0x0000000000017941 */ /* 0x000fea0003800000 */
.L_x_48:
[----:B-1----:R-:W-:Y:S01]  /*60a0*/  @!P5 IMAD R99, R102, R105, R104 ;  /* 0x000000696663d224 */ /* 0x002fe200078e0268 */
[----:B------:R-:W-:Y:S01]  /*60b0*/  BSSY B1, `(.L_x_50) ;  /* 0x0000007000017945 */ /* 0x000fe20003800000 */
[----:B---3--:R-:W-:-:S03]  /*60c0*/  IMAD R101, R115, R119, R98 ;  /* 0x0000007773657224 */ /* 0x008fc600078e0262 */
[----:B------:R1:W-:Y:S01]  /*60d0*/  @!P5 STG.E.U8 desc[UR36][R6.64+0x8], R99 ;  /* 0x000008630600d986 */ /* 0x0003e2000c101124 */
[----:B------:R-:W-:Y:S05]  /*60e0*/  @P2 BRA `(.L_x_51) ;  /* 0x00000000000c2947 */ /* 0x000fea0003800000 */
[----:B--2---:R-:W1:Y:S02]  /*60f0*/  LDG.E.U8 R107, desc[UR36][R14.64+0x9] ;  /* 0x000009240e6b7981 */ /* 0x004e64000c1e1100 */
[----:B-1----:R-:W-:-:S05]  /*6100*/  PRMT R99, R107, 0x8880, RZ ;  /* 0x000088806b637816 */ /* 0x002fca00000000ff */
[----:B------:R-:W-:-:S07]  /*6110*/  IMAD R104, R99, R106, RZ ;  /* 0x0000006a63687224 */ /* 0x000fce00078e02ff */
.L_x_51:
[----:B------:R-:W-:Y:S05]  /*6120*/  BSYNC B1 ;  /* 0x0000000000017941 */ /* 0x000fea0003800000 */
.L_x_50:
[----:B------:R-:W-:Y:S01]  /*6130*/  ISETP.GE.AND P1, PT, R114, 0x81, PT ;  /* 0x000000817200780c */ /* 0x000fe20003f26270 */
[----:B------:R-:W-:Y:S01]  /*6140*/  @!P2 IMAD R103, R103, R105, R104 ;  /* 0x000000696767a224 */ /* 0x000fe200078e0268 */
[----:B------:R-:W-:Y:S01]  /*6150*/  IADD3.X R21, R121, R97, R101, P4, !PT ;  /* 0x0000006179157210 */ /* 0x000fe200027fe465 */
[----:B------:R-:W-:Y:S01]  /*6160*/  IMAD.WIDE.U32 R110, R115, R118, R110 ;  /* 0x00000076736e7225 */ /* 0x000fe200078e006e */
[----:B------:R-:W-:Y:S01]  /*6170*/  ISETP.LT.OR P4, PT, R3, 0x1, !P1 ;  /* 0x000000010300780c */ /* 0x000fe20004f81670 */
[----:B------:R-:W-:Y:S01]  /*6180*/  BSSY B1, `(.L_x_52) ;  /* 0x0000008000017945 */ /* 0x000fe20003800000 */
[----:B------:R3:W-:Y:S01]  /*6190*/  @!P2 STG.E.U8 desc[UR36][R6.64+0x9], R103 ;  /* 0x000009670600a986 */ /* 0x0007e2000c101124 */
[----:B------:R-:W-:Y:S01]  /*61a0*/  IADD3 R96, P2, P5, R112, R120, R110 ;  /* 0x0000007870607210 */ /* 0x000fe20007d5e06e */
[----:B------:R-:W-:-:S09]  /*61b0*/  IMAD.IADD R110, R101, 0x1, R111 ;  /* 0x00000001656e7824 */ /* 0x000fd200078e026f */
[----:B------:R-:W-:Y:S05]  /*61c0*/  @P4 BRA `(.L_x_53) ;  /* 0x00000000000c4947 */ /* 0x000fea0003800000 */
[----:B--2---:R-:W1:Y:S02]  /*61d0*/  LDG.E.U8 R107, desc[UR36][R20.64] ;  /* 0x00000024146b7981 */ /* 0x004e64000c1e1100 */
[----:B-1----:R-:W-:-:S05]  /*61e0*/  PRMT R99, R107, 0x8880, RZ ;  /* 0x000088806b637816 */ /* 0x002fca00000000ff */
[----:B------:R-:W-:-:S07]  /*61f0*/  IMAD R104, R99, R106, RZ ;  /* 0x0000006a63687224 */ /* 0x000fce00078e02ff */
.L_x_53:
[----:B------:R-:W-:Y:S05]  /*6200*/  BSYNC B1 ;  /* 0x0000000000017941 */ /* 0x000fea0003800000 */
.L_x_52:
[----:B-1----:R-:W-:Y:S01]  /*6210*/  @!P4 IMAD R99, R88, R105, R104 ;  /* 0x000000695863c224 */ /* 0x002fe200078e0268 */
[----:B------:R-:W-:Y:S01]  /*6220*/  IADD3.X R97, R109, R121, R110, P2, P5 ;  /* 0x000000796d617210 */ /* 0x000fe200017ea46e */
[----:B------:R-:W-:Y:S01]  /*6230*/  BSSY B1, `(.L_x_54) ;  /* 0x0000009000017945 */ /* 0x000fe20003800000 */
[----:B------:R-:W-:Y:S02]  /*6240*/  ISETP.GE.AND P2, PT, R114, 0x89, PT ;  /* 0x000000897200780c */ /* 0x000fe40003f46270 */
[----:B------:R1:W-:Y:S01]  /*6250*/  @!P4 STG.E.U8 desc[UR36][R10.64], R99 ;  /* 0x000000630a00c986 */ /* 0x0003e2000c101124 */
[C---:B------:R-:W-:Y:S02]  /*6260*/  ISETP.LT.OR P4, PT, R3.reuse, 0x2, !P1 ;  /* 0x000000020300780c */ /* 0x040fe40004f81670 */
[----:B------:R-:W-:-:S11]  /*6270*/  ISETP.LT.OR P5, PT, R3, 0x1, !P2 ;  /* 0x000000010300780c */ /* 0x000fd600057a1670 */
[----:B-1----:R-:W-:Y:S05]  /*6280*/  @P4 BRA `(.L_x_55) ;  /* 0x00000000000c4947 */ /* 0x002fea0003800000 */
[----:B--2---:R-:W2:Y:S02]  /*6290*/  LDG.E.U8 R107, desc[UR36][R20.64+0x1] ;  /* 0x00000124146b7981 */ /* 0x004ea4000c1e1100 */
[----:B--2---:R-:W-:-:S05]  /*62a0*/  PRMT R99, R107, 0x8880, RZ ;  /* 0x000088806b637816 */ /* 0x004fca00000000ff */
[----:B------:R-:W-:-:S07]  /*62b0*/  IMAD R104, R99, R106, RZ ;  /* 0x0000006a63687224 */ /* 0x000fce00078e02ff */
.L_x_55:
[----:B------:R-:W-:Y:S05]  /*62c0*/  BSYNC B1 ;  /* 0x0000000000017941 */ /* 0x000fea0003800000 */
.L_x_54:
[----:B------:R-:W-:Y:S01]  /*62d0*/  @!P4 IMAD R89, R89, R105, R104 ;  /* 0x000000695959c224 */ /* 0x000fe200078e0268 */
[----:B------:R-:W-:Y:S04]  /*62e0*/  BSSY B1, `(.L_x_56) ;  /* 0x0000006000017945 */ /* 0x000fe80003800000 */
[----:B------:R1:W-:Y:S01]  /*62f0*/  @!P4 STG.E.U8 desc[UR36][R10.64+0x1], R89 ;  /* 0x000001590a00c986 */ /* 0x0003e2000c101124 */
[----:B------:R-:W-:Y:S05]  /*6300*/  @P5 BRA `(.L_x_57) ;  /* 0x00000000000c5947 */ /* 0x000fea0003800000 */
[----:B--2---:R-:W1:Y:S02]  /*6310*/  LDG.E.U8 R107, desc[UR36][R96.64] ;  /* 0x00000024606b7981 */ /* 0x004e64000c1e1100 */
[----:B-1----:R-:W-:-:S05]  /*6320*/  PRMT R89, R107, 0x8880, RZ ;  /* 0x000088806b597816 */ /* 0x002fca00000000ff */
[----:B------:R-:W-:-:S07]  /*6330*/  IMAD R104, R89, R106, RZ ;  /* 0x0000006a59687224 */ /* 0x000fce00078e02ff */
.L_x_57:
[----:B------:R-:W-:Y:S05]  /*6340*/  BSYNC B1 ;  /* 0x0000000000017941 */ /* 0x000fea0003800000 */
.L_x_56:
[C---:B------:R-:W-:Y:S01]  /*6350*/  ISETP.LT.OR P4, PT, R3.reuse, 0x2, !P2 ;  /* 0x000000020300780c */ /* 0x040fe20005781670 */
[----:B-1----:R-:W-:Y:S01]  /*6360*/  @!P5 IMAD R89, R90, R105, R104 ;  /* 0x000000695a59d224 */ /* 0x002fe200078e0268 */
[----:B------:R-:W-:Y:S04]  /*6370*/  BSSY B1, `(.L_x_58) ;  /* 0x0000007000017945 */ /* 0x000fe80003800000 */
[----:B------:R1:W-:Y:S01]  /*6380*/  @!P5 STG.E.U8 desc[UR36][R8.64], R89 ;  /* 0x000000590800d986 */ /* 0x0003e2000c101124 */
[----:B------:R-:W-:-:S06]  /*6390*/  ISETP.LT.OR P5, PT, R3, 0x9, !P1 ;  /* 0x000000090300780c */ /* 0x000fcc0004fa1670 */
[----:B------:R-:W-:Y:S07]  /*63a0*/  @P4 BRA `(.L_x_59) ;  /* 0x00000000000c4947 */ /* 0x000fee0003800000 */
[----:B--2---:R-:W1:Y:S02]  /*63b0*/  LDG.E.U8 R107, desc[UR36][R96.64+0x1] ;  /* 0x00000124606b7981 */ /* 0x004e64000c1e1100 */
[----:B-1----:R-:W-:-:S05]  /*63c0*/  PRMT R89, R107, 0x8880, RZ ;  /* 0x000088806b597816 */ /* 0x002fca00000000ff */
[----:B------:R-:W-:-:S07]  /*63d0*/  IMAD R104, R89, R106, RZ ;  /* 0x0000006a59687224 */ /* 0x000fce00078e02ff */
.L_x_59:
[----:B------:R-:W-:Y:S05]  /*63e0*/  BSYNC B1 ;  /* 0x0000000000017941 */ /* 0x000fea0003800000 */
.L_x_58:
[----:B------:R-:W-:Y:S01]  /*63f0*/  @!P4 IMAD R91, R91, R105, R104 ;  /* 0x000000695b5bc224 */ /* 0x000fe200078e0268 */
[----:B------:R-:W-:Y:S04]  /*6400*/  BSSY B1, `(.L_x_60) ;  /* 0x0000006000017945 */ /* 0x000fe80003800000 */
[----:B------:R4:W-:Y:S01]  /*6410*/  @!P4 STG.E.U8 desc[UR36][R8.64+0x1], R91 ;  /* 0x0000015b0800c986 */ /* 0x0009e2000c101124 */
[----:B------:R-:W-:Y:S05]  /*6420*/  @P5 BRA `(.L_x_61) ;  /* 0x00000000000c5947 */ /* 0x000fea0003800000 */
[----:B--2---:R-:W1:Y:S02]  /*6430*/  LDG.E.U8 R107, desc[UR36][R20.64+0x8] ;  /* 0x00000824146b7981 */ /* 0x004e64000c1e1100 */
[----:B-1----:R-:W-:-:S05]  /*6440*/  PRMT R89, R107, 0x8880, RZ ;  /* 0x000088806b597816 */ /* 0x002fca00000000ff */
[----:B------:R-:W-:-:S07]  /*6450*/  IMAD R104, R89, R106, RZ ;  /* 0x0000006a59687224 */ /* 0x000fce00078e02ff */
.L_x_61:
[----:B------:R-:W-:Y:S05]  /*6460*/  BSYNC B1 ;  /* 0x0000000000017941 */ /* 0x000fea0003800000 */
.L_x_60:
        /* <DEDUP_REMOVED lines=9> */
.L_x_63:
[----:B------:R-:W-:Y:S05]  /*6500*/  BSYNC B1 ;  /* 0x0000000000017941 */ /* 0x000fea0003800000 */
.L_x_62:
[----:B------:R-:W-:Y:S01]  /*6510*/  @!P4 IMAD R93, R93, R105, R104 ;  /* 0x000000695d5dc224 */ /* 0x000fe200078e0268 */
[----:B------:R-:W-:Y:S04]  /*6520*/  BSSY B1, `(.L_x_64) ;  /* 0x0000006000017945 */ /* 0x000fe80003800000 */
[----:B------:R0:W-:Y:S01]  /*6530*/  @!P4 STG.E.U8 desc[UR36][R10.64+0x9], R93 ;  /* 0x0000095d0a00c986 */ /* 0x0001e2000c101124 */
[----:B------:R-:W-:Y:S05]  /*6540*/  @P5 BRA `(.L_x_65) ;  /* 0x00000000000c5947 */ /* 0x000fea0003800000 */
[----:B--2---:R-:W1:Y:S02]  /*6550*/  LDG.E.U8 R107, desc[UR36][R96.64+0x8] ;  /* 0x00000824606b7981 */ /* 0x004e64000c1e1100 */
[----:B-1----:R-:W-:-:S05]  /*6560*/  PRMT R89, R107, 0x8880, RZ ;  /* 0x000088806b597816 */ /* 0x002fca00000000ff */
[----:B------:R-:W-:-:S07]  /*6570*/  IMAD R104, R89, R106, RZ ;  /* 0x0000006a59687224 */ /* 0x000fce00078e02ff */
.L_x_65:
[----:B------:R-:W-:Y:S05]  /*6580*/  BSYNC B1 ;  /* 0x0000000000017941 */ /* 0x000fea0003800000 */
.L_x_64:
        /* <DEDUP_REMOVED lines=9> */
.L_x_67:
[----:B------:R-:W-:Y:S05]  /*6620*/  BSYNC B1 ;  /* 0x0000000000017941 */ /* 0x000fea0003800000 */
.L_x_66:
[----:B------:R-:W-:Y:S01]  /*6630*/  @!P4 IMAD R95, R95, R105, R104 ;  /* 0x000000695f5fc224 */ /* 0x000fe200078e0268 */
[----:B------:R-:W-:Y:S04]  /*6640*/  BSSY B1, `(.L_x_68) ;  /* 0x0000006000017945 */ /* 0x000fe80003800000 */
[----:B------:R0:W-:Y:S01]  /*6650*/  @!P4 STG.E.U8 desc[UR36][R8.64+0x9], R95 ;  /* 0x0000095f0800c986 */ /* 0x0001e2000c101124 */
[----:B------:R-:W-:Y:S05]  /*6660*/  @P5 BRA `(.L_x_69) ;  /* 0x00000000000c5947 */ /* 0x000fea0003800000 */
[----:B--2---:R-:W1:Y:S02]  /*6670*/  LDG.E.U8 R107, desc[UR36][R12.64+0x10] ;  /* 0x000010240c6b7981 */ /* 0x004e64000c1e1100 */
[----:B-1----:R-:W-:-:S05]  /*6680*/  PRMT R89, R107, 0x8880, RZ ;  /* 0x000088806b597816 */ /* 0x002fca00000000ff */
[----:B------:R-:W-:-:S07]  /*6690*/  IMAD R104, R89, R106, RZ ;  /* 0x0000006a59687224 */ /* 0x000fce00078e02ff */
.L_x_69:
[----:B------:R-:W-:Y:S05]  /*66a0*/  BSYNC B1 ;  /* 0x0000000000017941 */ /* 0x000fea0003800000 */
.L_x_68:
        /* <DEDUP_REMOVED lines=9> */
.L_x_71:
[----:B------:R-:W-:Y:S05]  /*6740*/  BSYNC B1 ;  /* 0x0000000000017941 */ /* 0x000fea0003800000 */
.L_x_70:
[----:B------:R-:W-:Y:S01]  /*6750*/  @!P4 IMAD R81, R81, R105, R104 ;  /* 0x000000695151c224 */ /* 0x000fe200078e0268 */
[----:B------:R-:W-:Y:S04]  /*6760*/  BSSY B1, `(.L_x_72) ;  /* 0x0000006000017945 */ /* 0x000fe80003800000 */
[----:B------:R0:W-:Y:S01]  /*6770*/  @!P4 STG.E.U8 desc[UR36][R4.64+0x11], R81 ;  /* 0x000011510400c986 */ /* 0x0001e2000c101124 */
[----:B------:R-:W-:Y:S05]  /*6780*/  @P5 BRA `(.L_x_73) ;  /* 0x00000000000c5947 */ /* 0x000fea0003800000 */
[----:B--2---:R-:W0:Y:S02]  /*6790*/  LDG.E.U8 R107, desc[UR36][R14.64+0x10] ;  /* 0x000010240e6b7981 */ /* 0x004e24000c1e1100 */
[----:B0-----:R-:W-:-:S05]  /*67a0*/  PRMT R81, R107, 0x8880, RZ ;  /* 0x000088806b517816 */ /* 0x001fca00000000ff */
[----:B------:R-:W-:-:S07]  /*67b0*/  IMAD R104, R81, R106, RZ ;  /* 0x0000006a51687224 */ /* 0x000fce00078e02ff */
.L_x_73:
[----:B------:R-:W-:Y:S05]  /*67c0*/  BSYNC B1 ;  /* 0x0000000000017941 */ /* 0x000fea0003800000 */
.L_x_72:
[C---:B------:R-:W-:Y:S01]  /*67d0*/  ISETP.LT.OR P4, PT, R3.reuse, 0x12, !P0 ;  /* 0x000000120300780c */ /* 0x040fe20004781670 */
[----:B0-----:R-:W-:Y:S01]  /*67e0*/  @!P5 IMAD R81, R82, R105, R104 ;  /* 0x000000695251d224 */ /* 0x001fe200078e0268 */
[----:B------:R-:W-:Y:S04]  /*67f0*/  BSSY B1, `(.L_x_74) ;  /* 0x0000007000017945 */ /* 0x000fe80003800000 */
[----:B------:R0:W-:Y:S01]  /*6800*/  @!P5 STG.E.U8 desc[UR36][R6.64+0x10], R81 ;  /* 0x000010510600d986 */ /* 0x0001e2000c101124 */
[----:B------:R-:W-:-:S06]  /*6810*/  ISETP.LT.OR P5, PT, R3, 0x19, !P3 ;  /* 0x000000190300780c */ /* 0x000fcc0005fa1670 */
[----:B------:R-:W-:Y:S07]  /*6820*/  @P4 BRA `(.L_x_75) ;  /* 0x00000000000c4947 */ /* 0x000fee0003800000 */
[----:B--2---:R-:W0:Y:S02]  /*6830*/  LDG.E.U8 R107, desc[UR36][R14.64+0x11] ;  /* 0x000011240e6b7981 */ /* 0x004e24000c1e1100 */
[----:B0-----:R-:W-:-:S05]  /*6840*/  PRMT R81, R107, 0x8880, RZ ;  /* 0x000088806b517816 */ /* 0x001fca00000000ff */
[----:B------:R-:W-:-:S07]  /*6850*/  IMAD R104, R81, R106, RZ ;  /* 0x0000006a51687224 */ /* 0x000fce00078e02ff */
.L_x_75:
[----:B------:R-:W-:Y:S05]  /*6860*/  BSYNC B1 ;  /* 0x0000000000017941 */ /* 0x000fea0003800000 */
.L_x_74:
[----:B------:R-:W-:Y:S01]  /*6870*/  @!P4 IMAD R83, R83, R105, R104 ;  /* 0x000000695353c224 */ /* 0x000fe200078e0268 */
[----:B------:R-:W-:Y:S04]  /*6880*/  BSSY B1, `(.L_x_76) ;  /* 0x0000006000017945 */ /* 0x000fe80003800000 */
[----:B------:R0:W-:Y:S01]  /*6890*/  @!P4 STG.E.U8 desc[UR36][R6.64+0x11], R83 ;  /* 0x000011530600c986 */ /* 0x0001e2000c101124 */
[----:B------:R-:W-:Y:S05]  /*68a0*/  @P5 BRA `(.L_x_77) ;  /* 0x00000000000c5947 */ /* 0x000fea0003800000 */
[----:B--2---:R-:W0:Y:S02]  /*68b0*/  LDG.E.U8 R107, desc[UR36][R12.64+0x18] ;  /* 0x000018240c6b7981 */ /* 0x004e24000c1e1100 */
[----:B0-----:R-:W-:-:S05]  /*68c0*/  PRMT R81, R107, 0x8880, RZ ;  /* 0x000088806b517816 */ /* 0x001fca00000000ff */
[----:B------:R-:W-:-:S07]  /*68d0*/  IMAD R104, R81, R106, RZ ;  /* 0x0000006a51687224 */ /* 0x000fce00078e02ff */
.L_x_77:
[----:B------:R-:W-:Y:S05]  /*68e0*/  BSYNC B1 ;  /* 0x0000000000017941 */ /* 0x000fea0003800000 */
.L_x_76:
        /* <DEDUP_REMOVED lines=9> */
.L_x_79:
[----:B------:R-:W-:Y:S05]  /*6980*/  BSYNC B1 ;  /* 0x0000000000017941 */ /* 0x000fea0003800000 */
.L_x_78:
[----:B------:R-:W-:Y:S01]  /*6990*/  @!P4 IMAD R85, R85, R105, R104 ;  /* 0x000000695555c224 */ /* 0x000fe200078e0268 */
[----:B------:R-:W-:Y:S04]  /*69a0*/  BSSY B1, `(.L_x_80) ;  /* 0x0000006000017945 */ /* 0x000fe80003800000 */
[----:B------:R0:W-:Y:S01]  /*69b0*/  @!P4 STG.E.U8 desc[UR36][R4.64+0x19], R85 ;  /* 0x000019550400c986 */ /* 0x0001e2000c101124 */
[----:B------:R-:W-:Y:S05]  /*69c0*/  @P5 BRA `(.L_x_81) ;  /* 0x00000000000c5947 */ /* 0x000fea0003800000 */
[----:B--2---:R-:W0:Y:S02]  /*69d0*/  LDG.E.U8 R107, desc[UR36][R14.64+0x18] ;  /* 0x000018240e6b7981 */ /* 0x004e24000c1e1100 */
[----:B0-----:R-:W-:-:S05]  /*69e0*/  PRMT R81, R107, 0x8880, RZ ;  /* 0x000088806b517816 */ /* 0x001fca00000000ff */
[----:B------:R-:W-:-:S07]  /*69f0*/  IMAD R104, R81, R106, RZ ;  /* 0x0000006a51687224 */ /* 0x000fce00078e02ff */
.L_x_81:
[----:B------:R-:W-:Y:S05]  /*6a00*/  BSYNC B1 ;  /* 0x0000000000017941 */ /* 0x000fea0003800000 */
.L_x_80:
        /* <DEDUP_REMOVED lines=9> */
.L_x_83:
[----:B------:R-:W-:Y:S05]  /*6aa0*/  BSYNC B1 ;  /* 0x0000000000017941 */ /* 0x000fea0003800000 */
.L_x_82:
[----:B------:R-:W-:Y:S01]  /*6ab0*/  @!P4 IMAD R87, R87, R105, R104 ;  /* 0x000000695757c224 */ /* 0x000fe200078e0268 */
[----:B------:R-:W-:Y:S04]  /*6ac0*/  BSSY B1, `(.L_x_84) ;  /* 0x0000006000017945 */ /* 0x000fe80003800000 */
[----:B------:R0:W-:Y:S01]  /*6ad0*/  @!P4 STG.E.U8 desc[UR36][R6.64+0x19], R87 ;  /* 0x000019570600c986 */ /* 0x0001e2000c101124 */
[----:B------:R-:W-:Y:S05]  /*6ae0*/  @P5 BRA `(.L_x_85) ;  /* 0x00000000000c5947 */ /* 0x000fea0003800000 */
[----:B--2---:R-:W0:Y:S02]  /*6af0*/  LDG.E.U8 R107, desc[UR36][R20.64+0x10] ;  /* 0x00001024146b7981 */ /* 0x004e24000c1e1100 */
[----:B0-----:R-:W-:-:S05]  /*6b00*/  PRMT R81, R107, 0x8880, RZ ;  /* 0x000088806b517816 */ /* 0x001fca00000000ff */
[----:B------:R-:W-:-:S07]  /*6b10*/  IMAD R104, R81, R106, RZ ;  /* 0x0000006a51687224 */ /* 0x000fce00078e02ff */
.L_x_85:
[----:B------:R-:W-:Y:S05]  /*6b20*/  BSYNC B1 ;  /* 0x0000000000017941 */ /* 0x000fea0003800000 */
.L_x_84:
        /* <DEDUP_REMOVED lines=9> */
.L_x_87:
[----:B------:R-:W-:Y:S05]  /*6bc0*/  BSYNC B1 ;  /* 0x0000000000017941 */ /* 0x000fea0003800000 */
.L_x_86:
[----:B------:R-:W-:Y:S01]  /*6bd0*/  @!P4 IMAD R73, R73, R105, R104 ;  /* 0x000000694949c224 */ /* 0x000fe200078e0268 */
[----:B------:R-:W-:Y:S04]  /*6be0*/  BSSY B1, `(.L_x_88) ;  /* 0x0000006000017945 */ /* 0x000fe80003800000 */
[----:B------:R0:W-:Y:S01]  /*6bf0*/  @!P4 STG.E.U8 desc[UR36][R10.64+0x11], R73 ;  /* 0x000011490a00c986 */ /* 0x0001e2000c101124 */
[----:B------:R-:W-:Y:S05]  /*6c00*/  @P5 BRA `(.L_x_89) ;  /* 0x00000000000c5947 */ /* 0x000fea0003800000 */
[----:B--2---:R-:W0:Y:S02]  /*6c10*/  LDG.E.U8 R107, desc[UR36][R96.64+0x10] ;  /* 0x00001024606b7981 */ /* 0x004e24000c1e1100 */
[----:B0-----:R-:W-:-:S05]  /*6c20*/  PRMT R73, R107, 0x8880, RZ ;  /* 0x000088806b497816 */ /* 0x001fca00000000ff */
[----:B------:R-:W-:-:S07]  /*6c30*/  IMAD R104, R73, R106, RZ ;  /* 0x0000006a49687224 */ /* 0x000fce00078e02ff */
.L_x_89:
[----:B------:R-:W-:Y:S05]  /*6c40*/  BSYNC B1 ;  /* 0x0000000000017941 */ /* 0x000fea0003800000 */
.L_x_88:
        /* <DEDUP_REMOVED lines=9> */
.L_x_91:
[----:B------:R-:W-:Y:S05]  /*6ce0*/  BSYNC B1 ;  /* 0x0000000000017941 */ /* 0x000fea0003800000 */
.L_x_90:
[----:B------:R-:W-:Y:S01]  /*6cf0*/  @!P4 IMAD R75, R75, R105, R104 ;  /* 0x000000694b4bc224 */ /* 0x000fe200078e0268 */
[----:B------:R-:W-:Y:S04]  /*6d00*/  BSSY B1, `(.L_x_92) ;  /* 0x0000006000017945 */ /* 0x000fe80003800000 */
[----:B------:R0:W-:Y:S01]  /*6d10*/  @!P4 STG.E.U8 desc[UR36][R8.64+0x11], R75 ;  /* 0x0000114b0800c986 */ /* 0x0001e2000c101124 */
[----:B------:R-:W-:Y:S05]  /*6d20*/  @P5 BRA `(.L_x_93) ;  /* 0x00000000000c5947 */ /* 0x000fea0003800000 */
[----:B--2---:R-:W0:Y:S02]  /*6d30*/  LDG.E.U8 R107, desc[UR36][R20.64+0x18] ;  /* 0x00001824146b7981 */ /* 0x004e24000c1e1100 */
[----:B0-----:R-:W-:-:S05]  /*6d40*/  PRMT R73, R107, 0x8880, RZ ;  /* 0x000088806b497816 */ /* 0x001fca00000000ff */
[----:B------:R-:W-:-:S07]  /*6d50*/  IMAD R104, R73, R106, RZ ;  /* 0x0000006a49687224 */ /* 0x000fce00078e02ff */
.L_x_93:
[----:B------:R-:W-:Y:S05]  /*6d60*/  BSYNC B1 ;  /* 0x0000000000017941 */ /* 0x000fea0003800000 */
.L_x_92:
        /* <DEDUP_REMOVED lines=9> */
.L_x_95:
[----:B------:R-:W-:Y:S05]  /*6e00*/  BSYNC B1 ;  /* 0x0000000000017941 */ /* 0x000fea0003800000 */
.L_x_94:
[----:B------:R-:W-:Y:S01]  /*6e10*/  @!P4 IMAD R77, R77, R105, R104 ;  /* 0x000000694d4dc224 */ /* 0x000fe200078e0268 */
[----:B------:R-:W-:Y:S04]  /*6e20*/  BSSY B1, `(.L_x_96) ;  /* 0x0000006000017945 */ /* 0x000fe80003800000 */
[----:B------:R0:W-:Y:S01]  /*6e30*/  @!P4 STG.E.U8 desc[UR36][R10.64+0x19], R77 ;  /* 0x0000194d0a00c986 */ /* 0x0001e2000c101124 */
[----:B------:R-:W-:Y:S05]  /*6e40*/  @P5 BRA `(.L_x_97) ;  /* 0x00000000000c5947 */ /* 0x000fea0003800000 */
[----:B--2---:R-:W0:Y:S02]  /*6e50*/  LDG.E.U8 R107, desc[UR36][R96.64+0x18] ;  /* 0x00001824606b7981 */ /* 0x004e24000c1e1100 */
[----:B0-----:R-:W-:-:S05]  /*6e60*/  PRMT R73, R107, 0x8880, RZ ;  /* 0x000088806b497816 */ /* 0x001fca00000000ff */
[----:B------:R-:W-:-:S07]  /*6e70*/  IMAD R104, R73, R106, RZ ;  /* 0x0000006a49687224 */ /* 0x000fce00078e02ff */
.L_x_97:
[----:B------:R-:W-:Y:S05]  /*6e80*/  BSYNC B1 ;  /* 0x0000000000017941 */ /* 0x000fea0003800000 */
.L_x_96:
        /* <DEDUP_REMOVED lines=9> */
.L_x_99:
[----:B------:R-:W-:Y:S05]  /*6f20*/  BSYNC B1 ;  /* 0x0000000000017941 */ /* 0x000fea0003800000 */
.L_x_98:
[----:B------:R-:W-:Y:S01]  /*6f30*/  @!P4 IMAD R79, R79, R105, R104 ;  /* 0x000000694f4fc224 */ /* 0x000fe200078e0268 */
[----:B------:R-:W-:Y:S04]  /*6f40*/  BSSY B1, `(.L_x_100) ;  /* 0x0000006000017945 */ /* 0x000fe80003800000 */
[----:B------:R0:W-:Y:S01]  /*6f50*/  @!P4 STG.E.U8 desc[UR36][R8.64+0x19], R79 ;  /* 0x0000194f0800c986 */ /* 0x0001e2000c101124 */
[----:B------:R-:W-:Y:S05]  /*6f60*/  @P5 BRA `(.L_x_101) ;  /* 0x00000000000c5947 */ /* 0x000fea0003800000 */
[----:B--2---:R-:W0:Y:S02]  /*6f70*/  LDG.E.U8 R107, desc[UR36][R12.64+0x20] ;  /* 0x000020240c6b7981 */ /* 0x004e24000c1e1100 */
[----:B0-----:R-:W-:-:S05]  /*6f80*/  PRMT R73, R107, 0x8880, RZ ;  /* 0x000088806b497816 */ /* 0x001fca00000000ff */
[----:B------:R-:W-:-:S07]  /*6f90*/  IMAD R104, R73, R106, RZ ;  /* 0x0000006a49687224 */ /* 0x000fce00078e02ff */
.L_x_101:
[----:B------:R-:W-:Y:S05]  /*6fa0*/  BSYNC B1 ;  /* 0x0000000000017941 */ /* 0x000fea0003800000 */
.L_x_100:
        /* <DEDUP_REMOVED lines=9> */
.L_x_103:
[----:B------:R-:W-:Y:S05]  /*7040*/  BSYNC B1 ;  /* 0x0000000000017941 */ /* 0x000fea0003800000 */
.L_x_102:
[----:B------:R-:W-:Y:S01]  /*7050*/  @!P4 IMAD R65, R65, R105, R104 ;  /* 0x000000694141c224 */ /* 0x000fe200078e0268 */
[----:B------:R-:W-:Y:S04]  /*7060*/  BSSY B1, `(.L_x_104) ;  /* 0x0000006000017945 */ /* 0x000fe80003800000 */
[----:B------:R0:W-:Y:S01]  /*7070*/  @!P4 STG.E.U8 desc[UR36][R4.64+0x21], R65 ;  /* 0x000021410400c986 */ /* 0x0001e2000c101124 */
[----:B------:R-:W-:Y:S05]  /*7080*/  @P5 BRA `(.L_x_105) ;  /* 0x00000000000c5947 */ /* 0x000fea0003800000 */
[----:B--2---:R-:W0:Y:S02]  /*7090*/  LDG.E.U8 R107, desc[UR36][R14.64+0x20] ;  /* 0x000020240e6b7981 */ /* 0x004e24000c1e1100 */
[----:B0-----:R-:W-:-:S05]  /*70a0*/  PRMT R65, R107, 0x8880, RZ ;  /* 0x000088806b417816 */ /* 0x001fca00000000ff */
[----:B------:R-:W-:-:S07]  /*70b0*/  IMAD R104, R65, R106, RZ ;  /* 0x0000006a41687224 */ /* 0x000fce00078e02ff */
.L_x_105:
[----:B------:R-:W-:Y:S05]  /*70c0*/  BSYNC B1 ;  /* 0x0000000000017941 */ /* 0x000fea0003800000 */
.L_x_104:
        /* <DEDUP_REMOVED lines=9> */
.L_x_107:
[----:B------:R-:W-:Y:S05]  /*7160*/  BSYNC B1 ;  /* 0x0000000000017941 */ /* 0x000fea0003800000 */
.L_x_106:
[----:B------:R-:W-:Y:S01]  /*7170*/  @!P4 IMAD R67, R67, R105, R104 ;  /* 0x000000694343c224 */ /* 0x000fe200078e0268 */
[----:B------:R-:W-:Y:S04]  /*7180*/  BSSY B1, `(.L_x_108) ;  /* 0x0000006000017945 */ /* 0x000fe80003800000 */
[----:B------:R0:W-:Y:S01]  /*7190*/  @!P4 STG.E.U8 desc[UR36][R6.64+0x21], R67 ;  /* 0x000021430600c986 */ /* 0x0001e2000c101124 */
[----:B------:R-:W-:Y:S05]  /*71a0*/  @P5 BRA `(.L_x_109) ;  /* 0x00000000000c5947 */ /* 0x000fea0003800000 */
[----:B--2---:R-:W0:Y:S02]  /*71b0*/  LDG.E.U8 R107, desc[UR36][R12.64+0x28] ;  /* 0x000028240c6b7981 */ /* 0x004e24000c1e1100 */
[----:B0-----:R-:W-:-:S05]  /*71c0*/  PRMT R65, R107, 0x8880, RZ ;  /* 0x000088806b417816 */ /* 0x001fca00000000ff */
[----:B------:R-:W-:-:S07]  /*71d0*/  IMAD R104, R65, R106, RZ ;  /* 0x0000006a41687224 */ /* 0x000fce00078e02ff */
.L_x_109:
[----:B------:R-:W-:Y:S05]  /*71e0*/  BSYNC B1 ;  /* 0x0000000000017941 */ /* 0x000fea0003800000 */
.L_x_108:
        /* <DEDUP_REMOVED lines=9> */
.L_x_111:
[----:B------:R-:W-:Y:S05]  /*7280*/  BSYNC B1 ;  /* 0x0000000000017941 */ /* 0x000fea0003800000 */
.L_x_110:
[----:B------:R-:W-:Y:S01]  /*7290*/  @!P4 IMAD R69, R69, R105, R104 ;  /* 0x000000694545c224 */ /* 0x000fe200078e0268 */
[----:B------:R-:W-:Y:S04]  /*72a0*/  BSSY B1, `(.L_x_112) ;  /* 0x0000006000017945 */ /* 0x000fe80003800000 */
[----:B------:R0:W-:Y:S01]  /*72b0*/  @!P4 STG.E.U8 desc[UR36][R4.64+0x29], R69 ;  /* 0x000029450400c986 */ /* 0x0001e2000c101124 */
[----:B------:R-:W-:Y:S05]  /*72c0*/  @P5 BRA `(.L_x_113) ;  /* 0x00000000000c5947 */ /* 0x000fea0003800000 */
[----:B--2---:R-:W0:Y:S02]  /*72d0*/  LDG.E.U8 R107, desc[UR36][R14.64+0x28] ;  /* 0x000028240e6b7981 */ /* 0x004e24000c1e1100 */
[----:B0-----:R-:W-:-:S05]  /*72e0*/  PRMT R65, R107, 0x8880, RZ ;  /* 0x000088806b417816 */ /* 0x001fca00000000ff */
[----:B------:R-:W-:-:S07]  /*72f0*/  IMAD R104, R65, R106, RZ ;  /* 0x0000006a41687224 */ /* 0x000fce00078e02ff */
.L_x_113:
[----:B------:R-:W-:Y:S05]  /*7300*/  BSYNC B1 ;  /* 0x0000000000017941 */ /* 0x000fea0003800000 */
.L_x_112:
        /* <DEDUP_REMOVED lines=9> */
.L_x_115:
[----:B------:R-:W-:Y:S05]  /*73a0*/  BSYNC B1 ;  /* 0x0000000000017941 */ /* 0x000fea0003800000 */
.L_x_114:
[----:B------:R-:W-:Y:S01]  /*73b0*/  @!P4 IMAD R71, R71, R105, R104 ;  /* 0x000000694747c224 */ /* 0x000fe200078e0268 */
[----:B------:R-:W-:Y:S04]  /*73c0*/  BSSY B1, `(.L_x_116) ;  /* 0x0000006000017945 */ /* 0x000fe80003800000 */
[----:B------:R0:W-:Y:S01]  /*73d0*/  @!P4 STG.E.U8 desc[UR36][R6.64+0x29], R71 ;  /* 0x000029470600c986 */ /* 0x0001e2000c101124 */
[----:B------:R-:W-:Y:S05]  /*73e0*/  @P5 BRA `(.L_x_117) ;  /* 0x00000000000c5947 */ /* 0x000fea0003800000 */
[----:B--2---:R-:W0:Y:S02]  /*73f0*/  LDG.E.U8 R107, desc[UR36][R20.64+0x20] ;  /* 0x00002024146b7981 */ /* 0x004e24000c1e1100 */
[----:B0-----:R-:W-:-:S05]  /*7400*/  PRMT R65, R107, 0x8880, RZ ;  /* 0x000088806b417816 */ /* 0x001fca00000000ff */
[----:B------:R-:W-:-:S07]  /*7410*/  IMAD R104, R65, R106, RZ ;  /* 0x0000006a41687224 */ /* 0x000fce00078e02ff */
.L_x_117:
[----:B------:R-:W-:Y:S05]  /*7420*/  BSYNC B1 ;  /* 0x0000000000017941 */ /* 0x000fea0003800000 */
.L_x_116:
        /* <DEDUP_REMOVED lines=9> */
.L_x_119:
[----:B------:R-:W-:Y:S05]  /*74c0*/  BSYNC B1 ;  /* 0x0000000000017941 */ /* 0x000fea0003800000 */
.L_x_118:
[----:B------:R-:W-:Y:S01]  /*74d0*/  @!P4 IMAD R57, R57, R105, R104 ;  /* 0x000000693939c224 */ /* 0x000fe200078e0268 */
[----:B------:R-:W-:Y:S04]  /*74e0*/  BSSY B1, `(.L_x_120) ;  /* 0x0000006000017945 */ /* 0x000fe80003800000 */
[----:B------:R0:W-:Y:S01]  /*74f0*/  @!P4 STG.E.U8 desc[UR36][R10.64+0x21], R57 ;  /* 0x000021390a00c986 */ /* 0x0001e2000c101124 */
[----:B------:R-:W-:Y:S05]  /*7500*/  @P5 BRA `(.L_x_121) ;  /* 0x00000000000c5947 */ /* 0x000fea0003800000 */
[----:B--2---:R-:W0:Y:S02]  /*7510*/  LDG.E.U8 R107, desc[UR36][R96.64+0x20] ;  /* 0x00002024606b7981 */ /* 0x004e24000c1e1100 */
[----:B0-----:R-:W-:-:S05]  /*7520*/  PRMT R57, R107, 0x8880, RZ ;  /* 0x000088806b397816 */ /* 0x001fca00000000ff */
[----:B------:R-:W-:-:S07]  /*7530*/  IMAD R104, R57, R106, RZ ;  /* 0x0000006a39687224 */ /* 0x000fce00078e02ff */
.L_x_121:
[----:B------:R-:W-:Y:S05]  /*7540*/  BSYNC B1 ;  /* 0x0000000000017941 */ /* 0x000fea0003800000 */
.L_x_120:
        /* <DEDUP_REMOVED lines=9> */
.L_x_123:
[----:B------:R-:W-:Y:S05]  /*75e0*/  BSYNC B1 ;  /* 0x0000000000017941 */ /* 0x000fea0003800000 */
.L_x_122:
[----:B------:R-:W-:Y:S01]  /*75f0*/  @!P4 IMAD R59, R59, R105, R104 ;  /* 0x000000693b3bc224 */ /* 0x000fe200078e0268 */
[----:B------:R-:W-:Y:S04]  /*7600*/  BSSY B1, `(.L_x_124) ;  /* 0x0000006000017945 */ /* 0x000fe80003800000 */
[----:B------:R0:W-:Y:S01]  /*7610*/  @!P4 STG.E.U8 desc[UR36][R8.64+0x21], R59 ;  /* 0x0000213b0800c986 */ /* 0x0001e2000c101124 */
[----:B------:R-:W-:Y:S05]  /*7620*/  @P5 BRA `(.L_x_125) ;  /* 0x00000000000c5947 */ /* 0x000fea0003800000 */
[----:B--2---:R-:W0:Y:S02]  /*7630*/  LDG.E.U8 R107, desc[UR36][R20.64+0x28] ;  /* 0x00002824146b7981 */ /* 0x004e24000c1e1100 */
[----:B0-----:R-:W-:-:S05]  /*7640*/  PRMT R57, R107, 0x8880, RZ ;  /* 0x000088806b397816 */ /* 0x001fca00000000ff */
[----:B------:R-:W-:-:S07]  /*7650*/  IMAD R104, R57, R106, RZ ;  /* 0x0000006a39687224 */ /* 0x000fce00078e02ff */
.L_x_125:
[----:B------:R-:W-:Y:S05]  /*7660*/  BSYNC B1 ;  /* 0x0000000000017941 */ /* 0x000fea0003800000 */
.L_x_124:
        /* <DEDUP_REMOVED lines=9> */
.L_x_127:
[----:B------:R-:W-:Y:S05]  /*7700*/  BSYNC B1 ;  /* 0x0000000000017941 */ /* 0x000fea0003800000 */
.L_x_126:
[----:B------:R-:W-:Y:S01]  /*7710*/  @!P4 IMAD R61, R61, R105, R104 ;  /* 0x000000693d3dc224 */ /* 0x000fe200078e0268 */
[----:B------:R-:W-:Y:S04]  /*7720*/  BSSY B1, `(.L_x_128) ;  /* 0x0000006000017945 */ /* 0x000fe80003800000 */
[----:B------:R0:W-:Y:S01]  /*7730*/  @!P4 STG.E.U8 desc[UR36][R10.64+0x29], R61 ;  /* 0x0000293d0a00c986 */ /* 0x0001e2000c101124 */
[----:B------:R-:W-:Y:S05]  /*7740*/  @P5 BRA `(.L_x_129) ;  /* 0x00000000000c5947 */ /* 0x000fea0003800000 */
[----:B--2---:R-:W0:Y:S02]  /*7750*/  LDG.E.U8 R107, desc[UR36][R96.64+0x28] ;  /* 0x00002824606b7981 */ /* 0x004e24000c1e1100 */
[----:B0-----:R-:W-:-:S05]  /*7760*/  PRMT R57, R107, 0x8880, RZ ;  /* 0x000088806b397816 */ /* 0x001fca00000000ff */
[----:B------:R-:W-:-:S07]  /*7770*/  IMAD R104, R57, R106, RZ ;  /* 0x0000006a39687224 */ /* 0x000fce00078e02ff */
.L_x_129:
[----:B------:R-:W-:Y:S05]  /*7780*/  BSYNC B1 ;  /* 0x0000000000017941 */ /* 0x000fea0003800000 */
.L_x_128:
        /* <DEDUP_REMOVED lines=9> */
.L_x_131:
[----:B------:R-:W-:Y:S05]  /*7820*/  BSYNC B1 ;  /* 0x0000000000017941 */ /* 0x000fea0003800000 */
.L_x_130:
[----:B------:R-:W-:Y:S01]  /*7830*/  @!P4 IMAD R63, R63, R105, R104 ;  /* 0x000000693f3fc224 */ /* 0x000fe200078e0268 */
[----:B------:R-:W-:Y:S04]  /*7840*/  BSSY B1, `(.L_x_132) ;  /* 0x0000006000017945 */ /* 0x000fe80003800000 */
[----:B------:R0:W-:Y:S01]  /*7850*/  @!P4 STG.E.U8 desc[UR36][R8.64+0x29], R63 ;  /* 0x0000293f0800c986 */ /* 0x0001e2000c101124 */
[----:B------:R-:W-:Y:S05]  /*7860*/  @P5 BRA `(.L_x_133) ;  /* 0x00000000000c5947 */ /* 0x000fea0003800000 */
[----:B--2---:R-:W0:Y:S02]  /*7870*/  LDG.E.U8 R107, desc[UR36][R12.64+0x30] ;  /* 0x000030240c6b7981 */ /* 0x004e24000c1e1100 */
[----:B0-----:R-:W-:-:S05]  /*7880*/  PRMT R57, R107, 0x8880, RZ ;  /* 0x000088806b397816 */ /* 0x001fca00000000ff */
[----:B------:R-:W-:-:S07]  /*7890*/  IMAD R104, R57, R106, RZ ;  /* 0x0000006a39687224 */ /* 0x000fce00078e02ff */
.L_x_133:
[----:B------:R-:W-:Y:S05]  /*78a0*/  BSYNC B1 ;  /* 0x0000000000017941 */ /* 0x000fea0003800000 */
.L_x_132:
        /* <DEDUP_REMOVED lines=9> */
.L_x_135:
[----:B------:R-:W-:Y:S05]  /*7940*/  BSYNC B1 ;  /* 0x0000000000017941 */ /* 0x000fea0003800000 */
.L_x_134:
[----:B------:R-:W-:Y:S01]  /*7950*/  @!P4 IMAD R49, R49, R105, R104 ;  /* 0x000000693131c224 */ /* 0x000fe200078e0268 */
[----:B------:R-:W-:Y:S04]  /*7960*/  BSSY B1, `(.L_x_136) ;  /* 0x0000006000017945 */ /* 0x000fe80003800000 */
[----:B------:R0:W-:Y:S01]  /*7970*/  @!P4 STG.E.U8 desc[UR36][R4.64+0x31], R49 ;  /* 0x000031310400c986 */ /* 0x0001e2000c101124 */
[----:B------:R-:W-:Y:S05]  /*7980*/  @P5 BRA `(.L_x_137) ;  /* 0x00000000000c5947 */ /* 0x000fea0003800000 */
[----:B--2---:R-:W0:Y:S02]  /*7990*/  LDG.E.U8 R107, desc[UR36][R14.64+0x30] ;  /* 0x000030240e6b7981 */ /* 0x004e24000c1e1100 */
[----:B0-----:R-:W-:-:S05]  /*79a0*/  PRMT R49, R107, 0x8880, RZ ;  /* 0x000088806b317816 */ /* 0x001fca00000000ff */
[----:B------:R-:W-:-:S07]  /*79b0*/  IMAD R104, R49, R106, RZ ;  /* 0x0000006a31687224 */ /* 0x000fce00078e02ff */
.L_x_137:
[----:B------:R-:W-:Y:S05]  /*79c0*/  BSYNC B1 ;  /* 0x0000000000017941 */ /* 0x000fea0003800000 */
.L_x_136:
        /* <DEDUP_REMOVED lines=9> */
.L_x_139:
[----:B------:R-:W-:Y:S05]  /*7a60*/  BSYNC B1 ;  /* 0x0000000000017941 */ /* 0x000fea0003800000 */
.L_x_138:
[----:B------:R-:W-:Y:S01]  /*7a70*/  @!P4 IMAD R51, R51, R105, R104 ;  /* 0x000000693333c224 */ /* 0x000fe200078e0268 */
[----:B------:R-:W-:Y:S04]  /*7a80*/  BSSY B1, `(.L_x_140) ;  /* 0x0000006000017945 */ /* 0x000fe80003800000 */
[----:B------:R0:W-:Y:S01]  /*7a90*/  @!P4 STG.E.U8 desc[UR36][R6.64+0x31], R51 ;  /* 0x000031330600c986 */ /* 0x0001e2000c101124 */
[----:B------:R-:W-:Y:S05]  /*7aa0*/  @P5 BRA `(.L_x_141) ;  /* 0x00000000000c5947 */ /* 0x000fea0003800000 */
[----:B--2---:R-:W0:Y:S02]  /*7ab0*/  LDG.E.U8 R107, desc[UR36][R12.64+0x38] ;  /* 0x000038240c6b7981 */ /* 0x004e24000c1e1100 */
[----:B0-----:R-:W-:-:S05]  /*7ac0*/  PRMT R49, R107, 0x8880, RZ ;  /* 0x000088806b317816 */ /* 0x001fca00000000ff */
[----:B------:R-:W-:-:S07]  /*7ad0*/  IMAD R104, R49, R106, RZ ;  /* 0x0000006a31687224 */ /* 0x000fce00078e02ff */
.L_x_141:
[----:B------:R-:W-:Y:S05]  /*7ae0*/  BSYNC B1 ;  /* 0x0000000000017941 */ /* 0x000fea0003800000 */
.L_x_140:
        /* <DEDUP_REMOVED lines=9> */
.L_x_143:
[----:B------:R-:W-:Y:S05]  /*7b80*/  BSYNC B1 ;  /* 0x0000000000017941 */ /* 0x000fea0003800000 */
.L_x_142:
[----:B------:R-:W-:Y:S01]  /*7b90*/  @!P4 IMAD R53, R53, R105, R104 ;  /* 0x000000693535c224 */ /* 0x000fe200078e0268 */
[----:B------:R-:W-:Y:S04]  /*7ba0*/  BSSY B1, `(.L_x_144) ;  /* 0x0000006000017945 */ /* 0x000fe80003800000 */
[----:B------:R0:W-:Y:S01]  /*7bb0*/  @!P4 STG.E.U8 desc[UR36][R4.64+0x39], R53 ;  /* 0x000039350400c986 */ /* 0x0001e2000c101124 */
[----:B------:R-:W-:Y:S05]  /*7bc0*/  @P5 BRA `(.L_x_145) ;  /* 0x00000000000c5947 */ /* 0x000fea0003800000 */
[----:B--2---:R-:W0:Y:S02]  /*7bd0*/  LDG.E.U8 R107, desc[UR36][R14.64+0x38] ;  /* 0x000038240e6b7981 */ /* 0x004e24000c1e1100 */
[----:B0-----:R-:W-:-:S05]  /*7be0*/  PRMT R49, R107, 0x8880, RZ ;  /* 0x000088806b317816 */ /* 0x001fca00000000ff */
[----:B------:R-:W-:-:S07]  /*7bf0*/  IMAD R104, R49, R106, RZ ;  /* 0x0000006a31687224 */ /* 0x000fce00078e02ff */
.L_x_145:
[----:B------:R-:W-:Y:S05]  /*7c00*/  BSYNC B1 ;  /* 0x0000000000017941 */ /* 0x000fea0003800000 */
.L_x_144:
        /* <DEDUP_REMOVED lines=9> */
.L_x_147:
[----:B------:R-:W-:Y:S05]  /*7ca0*/  BSYNC B1 ;  /* 0x0000000000017941 */ /* 0x000fea0003800000 */
.L_x_146:
[----:B------:R-:W-:Y:S01]  /*7cb0*/  @!P4 IMAD R55, R55, R105, R104 ;  /* 0x000000693737c224 */ /* 0x000fe200078e0268 */
[----:B------:R-:W-:Y:S04]  /*7cc0*/  BSSY B1, `(.L_x_148) ;  /* 0x0000006000017945 */ /* 0x000fe80003800000 */
[----:B------:R0:W-:Y:S01]  /*7cd0*/  @!P4 STG.E.U8 desc[UR36][R6.64+0x39], R55 ;  /* 0x000039370600c986 */ /* 0x0001e2000c101124 */
[----:B------:R-:W-:Y:S05]  /*7ce0*/  @P5 BRA `(.L_x_149) ;  /* 0x00000000000c5947 */ /* 0x000fea0003800000 */
[----:B--2---:R-:W0:Y:S02]  /*7cf0*/  LDG.E.U8 R107, desc[UR36][R20.64+0x30] ;  /* 0x00003024146b7981 */ /* 0x004e24000c1e1100 */
[----:B0-----:R-:W-:-:S05]  /*7d00*/  PRMT R49, R107, 0x8880, RZ ;  /* 0x000088806b317816 */ /* 0x001fca00000000ff */
[----:B------:R-:W-:-:S07]  /*7d10*/  IMAD R104, R49, R106, RZ ;  /* 0x0000006a31687224 */ /* 0x000fce00078e02ff */
.L_x_149:
[----:B------:R-:W-:Y:S05]  /*7d20*/  BSYNC B1 ;  /* 0x0000000000017941 */ /* 0x000fea0003800000 */
.L_x_148:
        /* <DEDUP_REMOVED lines=9> */
.L_x_151:
[----:B------:R-:W-:Y:S05]  /*7dc0*/  BSYNC B1 ;  /* 0x0000000000017941 */ /* 0x000fea0003800000 */
.L_x_150:
[----:B------:R-:W-:Y:S01]  /*7dd0*/  @!P4 IMAD R41, R41, R105, R104 ;  /* 0x000000692929c224 */ /* 0x000fe200078e0268 */
[----:B------:R-:W-:Y:S04]  /*7de0*/  BSSY B1, `(.L_x_152) ;  /* 0x0000006000017945 */ /* 0x000fe80003800000 */
[----:B------:R0:W-:Y:S01]  /*7df0*/  @!P4 STG.E.U8 desc[UR36][R10.64+0x31], R41 ;  /* 0x000031290a00c986 */ /* 0x0001e2000c101124 */
[----:B------:R-:W-:Y:S05]  /*7e00*/  @P5 BRA `(.L_x_153) ;  /* 0x00000000000c5947 */ /* 0x000fea0003800000 */
[----:B--2---:R-:W0:Y:S02]  /*7e10*/  LDG.E.U8 R107, desc[UR36][R96.64+0x30] ;  /* 0x00003024606b7981 */ /* 0x004e24000c1e1100 */
[----:B0-----:R-:W-:-:S05]  /*7e20*/  PRMT R41, R107, 0x8880, RZ ;  /* 0x000088806b297816 */ /* 0x001fca00000000ff */
[----:B------:R-:W-:-:S07]  /*7e30*/  IMAD R104, R41, R106, RZ ;  /* 0x0000006a29687224 */ /* 0x000fce00078e02ff */
.L_x_153:
[----:B------:R-:W-:Y:S05]  /*7e40*/  BSYNC B1 ;  /* 0x0000000000017941 */ /* 0x000fea0003800000 */
.L_x_152:
        /* <DEDUP_REMOVED lines=9> */
.L_x_155:
[----:B------:R-:W-:Y:S05]  /*7ee0*/  BSYNC B1 ;  /* 0x0000000000017941 */ /* 0x000fea0003800000 */
.L_x_154:
[----:B------:R-:W-:Y:S01]  /*7ef0*/  @!P4 IMAD R43, R43, R105, R104 ;  /* 0x000000692b2bc224 */ /* 0x000fe200078e0268 */
[----:B------:R-:W-:Y:S04]  /*7f00*/  BSSY B1, `(.L_x_156) ;  /* 0x0000006000017945 */ /* 0x000fe80003800000 */
[----:B------:R0:W-:Y:S01]  /*7f10*/  @!P4 STG.E.U8 desc[UR36][R8.64+0x31], R43 ;  /* 0x0000312b0800c986 */ /* 0x0001e2000c101124 */
[----:B------:R-:W-:Y:S05]  /*7f20*/  @P5 BRA `(.L_x_157) ;  /* 0x00000000000c5947 */ /* 0x000fea0003800000 */
[----:B--2---:R-:W0:Y:S02]  /*7f30*/  LDG.E.U8 R107, desc[UR36][R20.64+0x38] ;  /* 0x00003824146b7981 */ /* 0x004e24000c1e1100 */
[----:B0-----:R-:W-:-:S05]  /*7f40*/  PRMT R41, R107, 0x8880, RZ ;  /* 0x000088806b297816 */ /* 0x001fca00000000ff */
[----:B------:R-:W-:-:S07]  /*7f50*/  IMAD R104, R41, R106, RZ ;  /* 0x0000006a29687224 */ /* 0x000fce00078e02ff */
.L_x_157:
[----:B------:R-:W-:Y:S05]  /*7f60*/  BSYNC B1 ;  /* 0x0000000000017941 */ /* 0x000fea0003800000 */
.L_x_156:
        /* <DEDUP_REMOVED lines=9> */
.L_x_159:
[----:B------:R-:W-:Y:S05]  /*8000*/  BSYNC B1 ;  /* 0x0000000000017941 */ /* 0x000fea0003800000 */
.L_x_158:
[----:B------:R-:W-:Y:S01]  /*8010*/  @!P4 IMAD R45, R45, R105, R104 ;  /* 0x000000692d2dc224 */ /* 0x000fe200078e0268 */
[----:B------:R-:W-:Y:S04]  /*8020*/  BSSY B1, `(.L_x_160) ;  /* 0x0000006000017945 */ /* 0x000fe80003800000 */
[----:B------:R0:W-:Y:S01]  /*8030*/  @!P4 STG.E.U8 desc[UR36][R10.64+0x39], R45 ;  /* 0x0000392d0a00c986 */ /* 0x0001e2000c101124 */
[----:B------:R-:W-:Y:S05]  /*8040*/  @P5 BRA `(.L_x_161) ;  /* 0x00000000000c5947 */ /* 0x000fea0003800000 */
[----:B--2---:R-:W0:Y:S02]  /*8050*/  LDG.E.U8 R107, desc[UR36][R96.64+0x38] ;  /* 0x00003824606b7981 */ /* 0x004e24000c1e1100 */
[----:B0-----:R-:W-:-:S05]  /*8060*/  PRMT R41, R107, 0x8880, RZ ;  /* 0x000088806b297816 */ /* 0x001fca00000000ff */
[----:B------:R-:W-:-:S07]  /*8070*/  IMAD R104, R41, R106, RZ ;  /* 0x0000006a29687224 */ /* 0x000fce00078e02ff */
.L_x_161:
[----:B------:R-:W-:Y:S05]  /*8080*/  BSYNC B1 ;  /* 0x0000000000017941 */ /* 0x000fea0003800000 */
.L_x_160:
        /* <DEDUP_REMOVED lines=9> */
.L_x_163:
[----:B------:R-:W-:Y:S05]  /*8120*/  BSYNC B1 ;  /* 0x0000000000017941 */ /* 0x000fea0003800000 */
.L_x_162:
[----:B------:R-:W-:Y:S01]  /*8130*/  @!P4 IMAD R47, R47, R105, R104 ;  /* 0x000000692f2fc224 */ /* 0x000fe200078e0268 */
[----:B------:R-:W-:Y:S04]  /*8140*/  BSSY B1, `(.L_x_164) ;  /* 0x0000006000017945 */ /* 0x000fe80003800000 */
[----:B------:R0:W-:Y:S01]  /*8150*/  @!P4 STG.E.U8 desc[UR36][R8.64+0x39], R47 ;  /* 0x0000392f0800c986 */ /* 0x0001e2000c101124 */
[----:B------:R-:W-:Y:S05]  /*8160*/  @P5 BRA `(.L_x_165) ;  /* 0x00000000000c5947 */ /* 0x000fea0003800000 */
[----:B--2---:R-:W0:Y:S02]  /*8170*/  LDG.E.U8 R107, desc[UR36][R12.64+0x40] ;  /* 0x000040240c6b7981 */ /* 0x004e24000c1e1100 */
[----:B0-----:R-:W-:-:S05]  /*8180*/  PRMT R41, R107, 0x8880, RZ ;  /* 0x000088806b297816 */ /* 0x001fca00000000ff */
[----:B------:R-:W-:-:S07]  /*8190*/  IMAD R104, R41, R106, RZ ;  /* 0x0000006a29687224 */ /* 0x000fce00078e02ff */
.L_x_165:
[----:B------:R-:W-:Y:S05]  /*81a0*/  BSYNC B1 ;  /* 0x0000000000017941 */ /* 0x000fea0003800000 */
.L_x_164:
        /* <DEDUP_REMOVED lines=9> */
.L_x_167:
[----:B------:R-:W-:Y:S05]  /*8240*/  BSYNC B1 ;  /* 0x0000000000017941 */ /* 0x000fea0003800000 */
.L_x_166:
[----:B------:R-:W-:Y:S01]  /*8250*/  @!P4 IMAD R33, R33, R105, R104 ;  /* 0x000000692121c224 */ /* 0x000fe200078e0268 */
[----:B------:R-:W-:Y:S04]  /*8260*/  BSSY B1, `(.L_x_168) ;  /* 0x0000006000017945 */ /* 0x000fe80003800000 */
[----:B------:R0:W-:Y:S01]  /*8270*/  @!P4 STG.E.U8 desc[UR36][R4.64+0x41], R33 ;  /* 0x000041210400c986 */ /* 0x0001e2000c101124 */
[----:B------:R-:W-:Y:S05]  /*8280*/  @P5 BRA `(.L_x_169) ;  /* 0x00000000000c5947 */ /* 0x000fea0003800000 */
[----:B--2---:R-:W0:Y:S02]  /*8290*/  LDG.E.U8 R107, desc[UR36][R14.64+0x40] ;  /* 0x000040240e6b7981 */ /* 0x004e24000c1e1100 */
[----:B0-----:R-:W-:-:S05]  /*82a0*/  PRMT R33, R107, 0x8880, RZ ;  /* 0x000088806b217816 */ /* 0x001fca00000000ff */
[----:B------:R-:W-:-:S07]  /*82b0*/  IMAD R104, R33, R106, RZ ;  /* 0x0000006a21687224 */ /* 0x000fce00078e02ff */
.L_x_169:
[----:B------:R-:W-:Y:S05]  /*82c0*/  BSYNC B1 ;  /* 0x0000000000017941 */ /* 0x000fea0003800000 */
.L_x_168:
[C---:B------:R-:W-:Y:S01]  /*82d0*/  ISETP.LT.OR P4, PT, R3.reuse, 0x42, !P0 ;  /* 0x000000420300780c */ /* 0x040fe20004781670 */
[----:B0-----:R-:W-:Y:S01]  /*82e0*/  @!P5 IMAD R33, R34, R105, R104 ;  /* 0x000000692221d224 */ /* 0x001fe200078e0268 */
[----:B------:R-:W-:Y:S04]  /*82f0*/  BSSY B1, `(.L_x_170) ;  /* 0x0000008000017945 */ /* 0x000fe80003800000 */
[----:B------:R0:W-:Y:S01]  /*8300*/  @!P5 STG.E.U8 desc[UR36][R6.64+0x40], R33 ;  /* 0x000040210600d986 */ /* 0x0001e2000c101124 */
[C---:B------:R-:W-:Y:S02]  /*8310*/  ISETP.LT.OR P5, PT, R3.reuse, 0x49, !P3 ;  /* 0x000000490300780c */ /* 0x040fe40005fa1670 */
[----:B------:R-:W-:-:S04]  /*8320*/  ISETP.LT.OR P3, PT, R3, 0x4a, !P3 ;  /* 0x0000004a0300780c */ /* 0x000fc80005f61670 */
[----:B------:R-:W-:Y:S09]  /*8330*/  @P4 BRA `(.L_x_171) ;  /* 0x00000000000c4947 */ /* 0x000ff20003800000 */
[----:B--2---:R-:W0:Y:S02]  /*8340*/  LDG.E.U8 R107, desc[UR36][R14.64+0x41] ;  /* 0x000041240e6b7981 */ /* 0x004e24000c1e1100 */
[----:B0-----:R-:W-:-:S05]  /*8350*/  PRMT R33, R107, 0x8880, RZ ;  /* 0x000088806b217816 */ /* 0x001fca00000000ff */
[----:B------:R-:W-:-:S07]  /*8360*/  IMAD R104, R33, R106, RZ ;  /* 0x0000006a21687224 */ /* 0x000fce00078e02ff */
.L_x_171:
[----:B------:R-:W-:Y:S05]  /*8370*/  BSYNC B1 ;  /* 0x0000000000017941 */ /* 0x000fea0003800000 */
.L_x_170:
[----:B------:R-:W-:Y:S01]  /*8380*/  @!P4 IMAD R35, R35, R105, R104 ;  /* 0x000000692323c224 */ /* 0x000fe200078e0268 */
[----:B------:R-:W-:Y:S04]  /*8390*/  BSSY B1, `(.L_x_172) ;  /* 0x0000006000017945 */ /* 0x000fe80003800000 */
[----:B------:R0:W-:Y:S01]  /*83a0*/  @!P4 STG.E.U8 desc[UR36][R6.64+0x41], R35 ;  /* 0x000041230600c986 */ /* 0x0001e2000c101124 */
[----:B------:R-:W-:Y:S05]  /*83b0*/  @P5 BRA `(.L_x_173) ;  /* 0x00000000000c5947 */ /* 0x000fea0003800000 */
[----:B--2---:R-:W0:Y:S02]  /*83c0*/  LDG.E.U8 R107, desc[UR36][R12.64+0x48] ;  /* 0x000048240c6b7981 */ /* 0x004e24000c1e1100 */
[----:B0-----:R-:W-:-:S05]  /*83d0*/  PRMT R33, R107, 0x8880, RZ ;  /* 0x000088806b217816 */ /* 0x001fca00000000ff */
[----:B------:R-:W-:-:S07]  /*83e0*/  IMAD R104, R33, R106, RZ ;  /* 0x0000006a21687224 */ /* 0x000fce00078e02ff */
.L_x_173:
[----:B------:R-:W-:Y:S05]  /*83f0*/  BSYNC B1 ;  /* 0x0000000000017941 */ /* 0x000fea0003800000 */
.L_x_172:
[----:B0-----:R-:W-:Y:S01]  /*8400*/  @!P5 IMAD R33, R36, R105, R104 ;  /* 0x000000692421d224 */ /* 0x001fe200078e0268 */
[----:B------:R-:W-:Y:S04]  /*8410*/  BSSY B1, `(.L_x_174) ;  /* 0x0000006000017945 */ /* 0x000fe80003800000 */
[----:B------:R0:W-:Y:S01]  /*8420*/  @!P5 STG.E.U8 desc[UR36][R4.64+0x48], R33 ;  /* 0x000048210400d986 */ /* 0x0001e2000c101124 */
[----:B------:R-:W-:Y:S05]  /*8430*/  @P3 BRA `(.L_x_175) ;  /* 0x00000000000c3947 */ /* 0x000fea0003800000 */
[----:B--2---:R-:W0:Y:S02]  /*8440*/  LDG.E.U8 R107, desc[UR36][R12.64+0x49] ;  /* 0x000049240c6b7981 */ /* 0x004e24000c1e1100 */
[----:B0-----:R-:W-:-:S05]  /*8450*/  PRMT R33, R107, 0x8880, RZ ;  /* 0x000088806b217816 */ /* 0x001fca00000000ff */
[----:B------:R-:W-:-:S07]  /*8460*/  IMAD R104, R33, R106, RZ ;  /* 0x0000006a21687224 */ /* 0x000fce00078e02ff */
.L_x_175:
[----:B------:R-:W-:Y:S05]  /*8470*/  BSYNC B1 ;  /* 0x0000000000017941 */ /* 0x000fea0003800000 */
.L_x_174:
[----:B------:R-:W-:Y:S01]  /*8480*/  ISETP.LT.OR P4, PT, R3, 0x49, !P0 ;  /* 0x000000490300780c */ /* 0x000fe20004781670 */
[----:B------:R-:W-:Y:S01]  /*8490*/  @!P3 IMAD R37, R37, R105, R104 ;  /* 0x000000692525b224 */ /* 0x000fe200078e0268 */
[----:B------:R-:W-:Y:S01]  /*84a0*/  BSSY B1, `(.L_x_176) ;  /* 0x0000009000017945 */ /* 0x000fe20003800000 */
[C---:B------:R-:W-:Y:S02]  /*84b0*/  ISETP.LT.OR P0, PT, R3.reuse, 0x4a, !P0 ;  /* 0x0000004a0300780c */ /* 0x040fe40004701670 */
[C---:B------:R-:W-:Y:S01]  /*84c0*/  ISETP.LT.OR P5, PT, R3.reuse, 0x41, !P1 ;  /* 0x000000410300780c */ /* 0x040fe20004fa1670 */
[----:B------:R0:W-:Y:S01]  /*84d0*/  @!P3 STG.E.U8 desc[UR36][R4.64+0x49], R37 ;  /* 0x000049250400b986 */ /* 0x0001e2000c101124 */
[----:B------:R-:W-:-:S06]  /*84e0*/  ISETP.LT.OR P3, PT, R3, 0x42, !P1 ;  /* 0x000000420300780c */ /* 0x000fcc0004f61670 */
[----:B------:R-:W-:Y:S07]  /*84f0*/  @P4 BRA `(.L_x_177) ;  /* 0x00000000000c4947 */ /* 0x000fee0003800000 */
[----:B--2---:R-:W0:Y:S02]  /*8500*/  LDG.E.U8 R107, desc[UR36][R14.64+0x48] ;  /* 0x000048240e6b7981 */ /* 0x004e24000c1e1100 */
[----:B01----:R-:W-:-:S05]  /*8510*/  PRMT R5, R107, 0x8880, RZ ;  /* 0x000088806b057816 */ /* 0x003fca00000000ff */
[----:B------:R-:W-:-:S07]  /*8520*/  IMAD R104, R5, R106, RZ ;  /* 0x0000006a05687224 */ /* 0x000fce00078e02ff */
.L_x_177:
[----:B------:R-:W-:Y:S05]  /*8530*/  BSYNC B1 ;  /* 0x0000000000017941 */ /* 0x000fea0003800000 */
.L_x_176:
[----:B01----:R-:W-:Y:S01]  /*8540*/  @!P4 IMAD R5, R38, R105, R104 ;  /* 0x000000692605c224 */ /* 0x003fe200078e0268 */
[----:B------:R-:W-:Y:S04]  /*8550*/  BSSY B1, `(.L_x_178) ;  /* 0x0000006000017945 */ /* 0x000fe80003800000 */
[----:B------:R0:W-:Y:S01]  /*8560*/  @!P4 STG.E.U8 desc[UR36][R6.64+0x48], R5 ;  /* 0x000048050600c986 */ /* 0x0001e2000c101124 */
[----:B------:R-:W-:Y:S05]  /*8570*/  @P0 BRA `(.L_x_179) ;  /* 0x00000000000c0947 */ /* 0x000fea0003800000 */
[----:B--2---:R-:W0:Y:S02]  /*8580*/  LDG.E.U8 R107, desc[UR36][R14.64+0x49] ;  /* 0x000049240e6b7981 */ /* 0x004e24000c1e1100 */
[----:B0-----:R-:W-:-:S05]  /*8590*/  PRMT R5, R107, 0x8880, RZ ;  /* 0x000088806b057816 */ /* 0x001fca00000000ff */
[----:B------:R-:W-:-:S07]  /*85a0*/  IMAD R104, R5, R106, RZ ;  /* 0x0000006a05687224 */ /* 0x000fce00078e02ff */
.L_x_179:
[----:B------:R-:W-:Y:S05]  /*85b0*/  BSYNC B1 ;  /* 0x0000000000017941 */ /* 0x000fea0003800000 */
.L_x_178:
[----:B------:R-:W-:Y:S01]  /*85c0*/  @!P0 IMAD R39, R39, R105, R104 ;  /* 0x0000006927278224 */ /* 0x000fe200078e0268 */
[----:B------:R-:W-:Y:S04]  /*85d0*/  BSSY B1, `(.L_x_180) ;  /* 0x0000006000017945 */ /* 0x000fe80003800000 */
[----:B------:R1:W-:Y:S01]  /*85e0*/  @!P0 STG.E.U8 desc[UR36][R6.64+0x49], R39 ;  /* 0x0000492706008986 */ /* 0x0003e2000c101124 */
[----:B------:R-:W-:Y:S05]  /*85f0*/  @P5 BRA `(.L_x_181) ;  /* 0x00000000000c5947 */ /* 0x000fea0003800000 */
[----:B--2---:R-:W0:Y:S02]  /*8600*/  LDG.E.U8 R107, desc[UR36][R20.64+0x40] ;  /* 0x00004024146b7981 */ /* 0x004e24000c1e1100 */
[----:B0-----:R-:W-:-:S05]  /*8610*/  PRMT R5, R107, 0x8880, RZ ;  /* 0x000088806b057816 */ /* 0x001fca00000000ff */
[----:B------:R-:W-:-:S07]  /*8620*/  IMAD R104, R5, R106, RZ ;  /* 0x0000006a05687224 */ /* 0x000fce00078e02ff */
.L_x_181:
[----:B------:R-:W-:Y:S05]  /*8630*/  BSYNC B1 ;  /* 0x0000000000017941 */ /* 0x000fea0003800000 */
.L_x_180:
[----:B0-----:R-:W-:Y:S01]  /*8640*/  @!P5 IMAD R5, R24, R105, R104 ;  /* 0x000000691805d224 */ /* 0x001fe200078e0268 */
[----:B------:R-:W-:Y:S04]  /*8650*/  BSSY B1, `(.L_x_182) ;  /* 0x0000006000017945 */ /* 0x000fe80003800000 */
[----:B------:R0:W-:Y:S01]  /*8660*/  @!P5 STG.E.U8 desc[UR36][R10.64+0x40], R5 ;  /* 0x000040050a00d986 */ /* 0x0001e2000c101124 */
[----:B------:R-:W-:Y:S05]  /*8670*/  @P3 BRA `(.L_x_183) ;  /* 0x00000000000c3947 */ /* 0x000fea0003800000 */
[----:B--2---:R-:W0:Y:S02]  /*8680*/  LDG.E.U8 R107, desc[UR36][R20.64+0x41] ;  /* 0x00004124146b7981 */ /* 0x004e24000c1e1100 */
[----:B0-----:R-:W-:-:S05]  /*8690*/  PRMT R5, R107, 0x8880, RZ ;  /* 0x000088806b057816 */ /* 0x001fca00000000ff */
[----:B------:R-:W-:-:S07]  /*86a0*/  IMAD R104, R5, R106, RZ ;  /* 0x0000006a05687224 */ /* 0x000fce00078e02ff */
.L_x_183:
[----:B------:R-:W-:Y:S05]  /*86b0*/  BSYNC B1 ;  /* 0x0000000000017941 */ /* 0x000fea0003800000 */
.L_x_182:
[----:B------:R-:W-:Y:S01]  /*86c0*/  ISETP.LT.OR P4, PT, R3, 0x41, !P2 ;  /* 0x000000410300780c */ /* 0x000fe20005781670 */
[----:B------:R-:W-:Y:S01]  /*86d0*/  @!P3 IMAD R25, R25, R105, R104 ;  /* 0x000000691919b224 */ /* 0x000fe200078e0268 */
[----:B------:R-:W-:Y:S01]  /*86e0*/  BSSY B1, `(.L_x_184) ;  /* 0x000000a000017945 */ /* 0x000fe20003800000 */
[C---:B------:R-:W-:Y:S02]  /*86f0*/  ISETP.LT.OR P0, PT, R3.reuse, 0x42, !P2 ;  /* 0x000000420300780c */ /* 0x040fe40005701670 */
[C---:B------:R-:W-:Y:S01]  /*8700*/  ISETP.LT.OR P5, PT, R3.reuse, 0x49, !P2 ;  /* 0x000000490300780c */ /* 0x040fe200057a1670 */
[----:B------:R0:W-:Y:S01]  /*8710*/  @!P3 STG.E.U8 desc[UR36][R10.64+0x41], R25 ;  /* 0x000041190a00b986 */ /* 0x0001e2000c101124 */
[C---:B------:R-:W-:Y:S02]  /*8720*/  ISETP.LT.OR P3, PT, R3.reuse, 0x49, !P1 ;  /* 0x000000490300780c */ /* 0x040fe40004f61670 */
[----:B------:R-:W-:-:S04]  /*8730*/  ISETP.LT.OR P1, PT, R3, 0x4a, !P1 ;  /* 0x0000004a0300780c */ /* 0x000fc80004f21670 */
[----:B------:R-:W-:Y:S09]  /*8740*/  @P4 BRA `(.L_x_185) ;  /* 0x00000000000c4947 */ /* 0x000ff20003800000 */
[----:B--2---:R-:W0:Y:S02]  /*8750*/  LDG.E.U8 R107, desc[UR36][R96.64+0x40] ;  /* 0x00004024606b7981 */ /* 0x004e24000c1e1100 */
[----:B0-----:R-:W-:-:S05]  /*8760*/  PRMT R5, R107, 0x8880, RZ ;  /* 0x000088806b057816 */ /* 0x001fca00000000ff */
[----:B------:R-:W-:-:S07]  /*8770*/  IMAD R104, R5, R106, RZ ;  /* 0x0000006a05687224 */ /* 0x000fce00078e02ff */
.L_x_185:
[----:B------:R-:W-:Y:S05]  /*8780*/  BSYNC B1 ;  /* 0x0000000000017941 */ /* 0x000fea0003800000 */
.L_x_184:
[----:B0-----:R-:W-:Y:S01]  /*8790*/  @!P4 IMAD R5, R26, R105, R104 ;  /* 0x000000691a05c224 */ /* 0x001fe200078e0268 */
[----:B------:R-:W-:Y:S04]  /*87a0*/  BSSY B1, `(.L_x_186) ;  /* 0x0000006000017945 */ /* 0x000fe80003800000 */
[----:B------:R0:W-:Y:S01]  /*87b0*/  @!P4 STG.E.U8 desc[UR36][R8.64+0x40], R5 ;  /* 0x000040050800c986 */ /* 0x0001e2000c101124 */
[----:B------:R-:W-:Y:S05]  /*87c0*/  @P0 BRA `(.L_x_187) ;  /* 0x00000000000c0947 */ /* 0x000fea0003800000 */
[----:B--2---:R-:W0:Y:S02]  /*87d0*/  LDG.E.U8 R107, desc[UR36][R96.64+0x41] ;  /* 0x00004124606b7981 */ /* 0x004e24000c1e1100 */
[----:B0-----:R-:W-:-:S05]  /*87e0*/  PRMT R5, R107, 0x8880, RZ ;  /* 0x000088806b057816 */ /* 0x001fca00000000ff */
[----:B------:R-:W-:-:S07]  /*87f0*/  IMAD R104, R5, R106, RZ ;  /* 0x0000006a05687224 */ /* 0x000fce00078e02ff */
.L_x_187:
[----:B------:R-:W-:Y:S05]  /*8800*/  BSYNC B1 ;  /* 0x0000000000017941 */ /* 0x000fea0003800000 */
.L_x_186:
[----:B------:R-:W-:Y:S01]  /*8810*/  @!P0 IMAD R27, R27, R105, R104 ;  /* 0x000000691b1b8224 */ /* 0x000fe200078e0268 */
[----:B------:R-:W-:Y:S04]  /*8820*/  BSSY B1, `(.L_x_188) ;  /* 0x0000006000017945 */ /* 0x000fe80003800000 */
[----:B------:R0:W-:Y:S01]  /*8830*/  @!P0 STG.E.U8 desc[UR36][R8.64+0x41], R27 ;  /* 0x0000411b08008986 */ /* 0x0001e2000c101124 */
[----:B------:R-:W-:Y:S05]  /*8840*/  @P3 BRA `(.L_x_189) ;  /* 0x00000000000c3947 */ /* 0x000fea0003800000 */
[----:B--2---:R-:W0:Y:S02]  /*8850*/  LDG.E.U8 R107, desc[UR36][R20.64+0x48] ;  /* 0x00004824146b7981 */ /* 0x004e24000c1e1100 */
[----:B0-----:R-:W-:-:S05]  /*8860*/  PRMT R5, R107, 0x8880, RZ ;  /* 0x000088806b057816 */ /* 0x001fca00000000ff */
[----:B------:R-:W-:-:S07]  /*8870*/  IMAD R104, R5, R106, RZ ;  /* 0x0000006a05687224 */ /* 0x000fce00078e02ff */
.L_x_189:
[----:B------:R-:W-:Y:S05]  /*8880*/  BSYNC B1 ;  /* 0x0000000000017941 */ /* 0x000fea0003800000 */
.L_x_188:
[----:B0-----:R-:W-:Y:S01]  /*8890*/  @!P3 IMAD R5, R28, R105, R104 ;  /* 0x000000691c05b224 */ /* 0x001fe200078e0268 */
[----:B------:R-:W-:Y:S04]  /*88a0*/  BSSY B1, `(.L_x_190) ;  /* 0x0000006000017945 */ /* 0x000fe80003800000 */
[----:B------:R0:W-:Y:S01]  /*88b0*/  @!P3 STG.E.U8 desc[UR36][R10.64+0x48], R5 ;  /* 0x000048050a00b986 */ /* 0x0001e2000c101124 */
[----:B------:R-:W-:Y:S05]  /*88c0*/  @P1 BRA `(.L_x_191) ;  /* 0x00000000000c1947 */ /* 0x000fea0003800000 */
[----:B--2---:R-:W0:Y:S02]  /*88d0*/  LDG.E.U8 R107, desc[UR36][R20.64+0x49] ;  /* 0x00004924146b7981 */ /* 0x004e24000c1e1100 */
[----:B0-----:R-:W-:-:S05]  /*88e0*/  PRMT R5, R107, 0x8880, RZ ;  /* 0x000088806b057816 */ /* 0x001fca00000000ff */
[----:B------:R-:W-:-:S07]  /*88f0*/  IMAD R104, R5, R106, RZ ;  /* 0x0000006a05687224 */ /* 0x000fce00078e02ff */
.L_x_191:
[----:B------:R-:W-:Y:S05]  /*8900*/  BSYNC B1 ;  /* 0x0000000000017941 */ /* 0x000fea0003800000 */
.L_x_190:
[----:B------:R-:W-:Y:S01]  /*8910*/  @!P1 IMAD R29, R29, R105, R104 ;  /* 0x000000691d1d9224 */ /* 0x000fe200078e0268 */
[----:B------:R-:W-:Y:S04]  /*8920*/  BSSY B1, `(.L_x_192) ;  /* 0x0000006000017945 */ /* 0x000fe80003800000 */
[----:B------:R0:W-:Y:S01]  /*8930*/  @!P1 STG.E.U8 desc[UR36][R10.64+0x49], R29 ;  /* 0x0000491d0a009986 */ /* 0x0001e2000c101124 */
[----:B------:R-:W-:Y:S05]  /*8940*/  @P5 BRA `(.L_x_193) ;  /* 0x00000000000c5947 */ /* 0x000fea0003800000 */
[----:B--2---:R-:W0:Y:S02]  /*8950*/  LDG.E.U8 R107, desc[UR36][R96.64+0x48] ;  /* 0x00004824606b7981 */ /* 0x004e24000c1e1100 */
[----:B0-----:R-:W-:-:S05]  /*8960*/  PRMT R5, R107, 0x8880, RZ ;  /* 0x000088806b057816 */ /* 0x001fca00000000ff */
[----:B------:R-:W-:-:S07]  /*8970*/  IMAD R104, R5, R106, RZ ;  /* 0x0000006a05687224 */ /* 0x000fce00078e02ff */
.L_x_193:
[----:B------:R-:W-:Y:S05]  /*8980*/  BSYNC B1 ;  /* 0x0000000000017941 */ /* 0x000fea0003800000 */
.L_x_192:
[----:B0-----:R-:W-:Y:S01]  /*8990*/  @!P5 IMAD R5, R30, R105, R104 ;  /* 0x000000691e05d224 */ /* 0x001fe200078e0268 */
[----:B------:R-:W-:Y:S01]  /*89a0*/  ISETP.LT.OR P2, PT, R3, 0x4a, !P2 ;  /* 0x0000004a0300780c */ /* 0x000fe20005741670 */
[----:B------:R-:W-:Y:S03]  /*89b0*/  BSSY B1, `(.L_x_194) ;  /* 0x0000006000017945 */ /* 0x000fe60003800000 */
[----:B------:R0:W-:Y:S09]  /*89c0*/  @!P5 STG.E.U8 desc[UR36][R8.64+0x48], R5 ;  /* 0x000048050800d986 */ /* 0x0001f2000c101124 */
[----:B------:R-:W-:Y:S05]  /*89d0*/  @P2 BRA `(.L_x_195) ;  /* 0x00000000000c2947 */ /* 0x000fea0003800000 */
[----:B--2---:R-:W2:Y:S02]  /*89e0*/  LDG.E.U8 R107, desc[UR36][R96.64+0x49] ;  /* 0x00004924606b7981 */ /* 0x004ea4000c1e1100 */
[----:B--2---:R-:W-:-:S05]  /*89f0*/  PRMT R3, R107, 0x8880, RZ ;  /* 0x000088806b037816 */ /* 0x004fca00000000ff */
[----:B------:R-:W-:-:S07]  /*8a00*/  IMAD R104, R3, R106, RZ ;  /* 0x0000006a03687224 */ /* 0x000fce00078e02ff */
.L_x_195:
[----:B------:R-:W-:Y:S05]  /*8a10*/  BSYNC B1 ;  /* 0x0000000000017941 */ /* 0x000fea0003800000 */
.L_x_194:
[----:B------:R-:W-:Y:S01]  /*8a20*/  IMAD R31, R31, R105, R104 ;  /* 0x000000691f1f7224 */ /* 0x000fe200078e0268 */
[----:B------:R-:W-:Y:S06]  /*8a30*/  @P2 BRA `(.L_x_196) ;  /* 0x0000000c00d82947 */ /* 0x000fec0003800000 */
[----:B------:R0:W-:Y:S01]  /*8a40*/  STG.E.U8 desc[UR36][R8.64+0x49], R31 ;  /* 0x0000491f08007986 */ /* 0x0001e2000c101124 */
[----:B------:R-:W-:Y:S05]  /*8a50*/  BRA `(.L_x_196) ;  /* 0x0000000c00d07947 */ /* 0x000fea0003800000 */
.L_x_35:
[C---:B------:R-:W-:Y:S02]  /*8a60*/  ISETP.GE.AND P2, PT, R114.reuse, 0x1, PT ;  /* 0x000000017200780c */ /* 0x040fe40003f46270 */
[----:B------:R-:W-:Y:S02]  /*8a70*/  ISETP.GE.AND P3, PT, R114, 0x9, PT ;  /* 0x000000097200780c */ /* 0x000fe40003f66270 */
[C---:B------:R-:W-:Y:S02]  /*8a80*/  ISETP.LT.OR P4, PT, R3.reuse, 0x1, !P2 ;  /* 0x000000010300780c */ /* 0x040fe40005781670 */
[C---:B------:R-:W-:Y:S02]  /*8a90*/  ISETP.LT.OR P5, PT, R3.reuse, 0x2, !P2 ;  /* 0x000000020300780c */ /* 0x040fe400057a1670 */
[C---:B------:R-:W-:Y:S02]  /*8aa0*/  ISETP.LT.OR P0, PT, R3.reuse, 0x1, !P3 ;  /* 0x000000010300780c */ /* 0x040fe40005f01670 */
[----:B------:R-:W-:-:S07]  /*8ab0*/  ISETP.LT.OR P1, PT, R3, 0x2, !P3 ;  /* 0x000000020300780c */ /* 0x000fce0005f21670 */
[-C--:B------:R-:W-:Y:S02]  /*8ac0*/  @!P4 IMAD R13, R96, R105.reuse, RZ ;  /* 0x00000069600dc224 */ /* 0x080fe400078e02ff */
[-C--:B------:R-:W-:Y:S02]  /*8ad0*/  @!P5 IMAD R97, R97, R105.reuse, RZ ;  /* 0x000000696161d224 */ /* 0x080fe400078e02ff */
[-C--:B------:R-:W-:Y:S01]  /*8ae0*/  @!P0 IMAD R15, R98, R105.reuse, RZ ;  /* 0x00000069620f8224 */ /* 0x080fe200078e02ff */
[----:B------:R0:W-:Y:S01]  /*8af0*/  @!P4 STG.E.U8 desc[UR36][R4.64], R13 ;  /* 0x0000000d0400c986 */ /* 0x0001e2000c101124 */
[----:B------:R-:W-:Y:S01]  /*8b00*/  ISETP.LT.OR P4, PT, R3, 0x9, !P2 ;  /* 0x000000090300780c */ /* 0x000fe20005781670 */
[----:B------:R-:W-:Y:S02]  /*8b10*/  @!P1 IMAD R99, R99, R105, RZ ;  /* 0x0000006963639224 */ /* 0x000fe400078e02ff */
[----:B------:R-:W-:Y:S01]  /*8b20*/  @!P5 STG.E.U8 desc[UR36][R4.64+0x1], R97 ;  /* 0x000001610400d986 */ /* 0x000fe2000c101124 */
[----:B------:R-:W-:-:S03]  /*8b30*/  ISETP.LT.OR P5, PT, R3, 0xa, !P2 ;  /* 0x0000000a0300780c */ /* 0x000fc600057a1670 */
[----:B------:R1:W-:Y:S01]  /*8b40*/  @!P0 STG.E.U8 desc[UR36][R6.64], R15 ;  /* 0x0000000f06008986 */ /* 0x0003e2000c101124 */
[----:B------:R-:W-:-:S03]  /*8b50*/  ISETP.LT.OR P0, PT, R3, 0x9, !P3 ;  /* 0x000000090300780c */ /* 0x000fc60005f01670 */
[----:B------:R-:W-:Y:S01]  /*8b60*/  @!P1 STG.E.U8 desc[UR36][R6.64+0x1], R99 ;  /* 0x0000016306009986 */ /* 0x000fe2000c101124 */
[----:B------:R-:W-:Y:S01]  /*8b70*/  ISETP.GE.AND P1, PT, R114, 0x81, PT ;  /* 0x000000817200780c */ /* 0x000fe20003f26270 */
[----:B------:R-:W-:-:S04]  /*8b80*/  @!P4 IMAD R21, R100, R105, RZ ;  /* 0x000000696415c224 */ /* 0x000fc800078e02ff */
[-C--:B------:R-:W-:Y:S01]  /*8b90*/  @!P5 IMAD R101, R101, R105.reuse, RZ ;  /* 0x000000696565d224 */ /* 0x080fe200078e02ff */
[----:B------:R3:W-:Y:S01]  /*8ba0*/  @!P4 STG.E.U8 desc[UR36][R4.64+0x8], R21 ;  /* 0x000008150400c986 */ /* 0x0007e2000c101124 */
[C---:B------:R-:W-:Y:S02]  /*8bb0*/  ISETP.LT.OR P4, PT, R3.reuse, 0xa, !P3 ;  /* 0x0000000a0300780c */ /* 0x040fe40005f81670 */
[----:B0-----:R-:W-:Y:S01]  /*8bc0*/  @!P0 IMAD R13, R102, R105, RZ ;  /* 0x00000069660d8224 */ /* 0x001fe200078e02ff */
[----:B------:R-:W-:Y:S01]  /*8bd0*/  @!P5 STG.E.U8 desc[UR36][R4.64+0x9], R101 ;  /* 0x000009650400d986 */ /* 0x000fe2000c101124 */
[----:B------:R-:W-:-:S03]  /*8be0*/  ISETP.LT.OR P5, PT, R3, 0x1, !P1 ;  /* 0x000000010300780c */ /* 0x000fc60004fa1670 */
[----:B------:R0:W-:Y:S01]  /*8bf0*/  @!P0 STG.E.U8 desc[UR36][R6.64+0x8], R13 ;  /* 0x0000080d06008986 */ /* 0x0001e2000c101124 */
[----:B------:R-:W-:-:S05]  /*8c00*/  ISETP.GE.AND P0, PT, R114, 0x89, PT ;  /* 0x000000897200780c */ /* 0x000fca0003f06270 */
[----:B------:R-:W-:-:S04]  /*8c10*/  @!P4 IMAD R103, R103, R105, RZ ;  /* 0x000000696767c224 */ /* 0x000fc800078e02ff */
[----:B-1----:R-:W-:Y:S01]  /*8c20*/  @!P5 IMAD R15, R88, R105, RZ ;  /* 0x00000069580fd224 */ /* 0x002fe200078e02ff */
[----:B------:R-:W-:Y:S01]  /*8c30*/  @!P4 STG.E.U8 desc[UR36][R6.64+0x9], R103 ;  /* 0x000009670600c986 */ /* 0x000fe2000c101124 */
[----:B------:R-:W-:-:S03]  /*8c40*/  ISETP.LT.OR P4, PT, R3, 0x2, !P1 ;  /* 0x000000020300780c */ /* 0x000fc60004f81670 */
[----:B------:R1:W-:Y:S01]  /*8c50*/  @!P5 STG.E.U8 desc[UR36][R10.64], R15 ;  /* 0x0000000f0a00d986 */ /* 0x0003e2000c101124 */
[----:B------:R-:W-:-:S09]  /*8c60*/  ISETP.LT.OR P5, PT, R3, 0x1, !P0 ;  /* 0x000000010300780c */ /* 0x000fd200047a1670 */
[----:B------:R-:W-:-:S04]  /*8c70*/  @!P4 IMAD R89, R89, R105, RZ ;  /* 0x000000695959c224 */ /* 0x000fc800078e02ff */
[----:B---3--:R-:W-:Y:S01]  /*8c80*/  @!P5 IMAD R21, R90, R105, RZ ;  /* 0x000000695a15d224 */ /* 0x008fe200078e02ff */
[----:B------:R-:W-:Y:S01]  /*8c90*/  @!P4 STG.E.U8 desc[UR36][R10.64+0x1], R89 ;  /* 0x000001590a00c986 */ /* 0x000fe2000c101124 */
[----:B------:R-:W-:-:S03]  /*8ca0*/  ISETP.LT.OR P4, PT, R3, 0x2, !P0 ;  /* 0x000000020300780c */ /* 0x000fc60004781670 */
[----:B------:R3:W-:Y:S01]  /*8cb0*/  @!P5 STG.E.U8 desc[UR36][R8.64], R21 ;  /* 0x000000150800d986 */ /* 0x0007e2000c101124 */
[----:B------:R-:W-:-:S09]  /*8cc0*/  ISETP.LT.OR P5, PT, R3, 0x9, !P1 ;  /* 0x000000090300780c */ /* 0x000fd20004fa1670 */
[----:B------:R-:W-:-:S04]  /*8cd0*/  @!P4 IMAD R91, R91, R105, RZ ;  /* 0x000000695b5bc224 */ /* 0x000fc800078e02ff */
[----:B0-----:R-:W-:Y:S01]  /*8ce0*/  @!P5 IMAD R13, R92, R105, RZ ;  /* 0x000000695c0dd224 */ /* 0x001fe200078e02ff */
[----:B------:R-:W-:Y:S01]  /*8cf0*/  @!P4 STG.E.U8 desc[UR36][R8.64+0x1], R91 ;  /* 0x0000015b0800c986 */ /* 0x000fe2000c101124 */
[----:B------:R-:W-:-:S03]  /*8d00*/  ISETP.LT.OR P4, PT, R3, 0xa, !P1 ;  /* 0x0000000a0300780c */ /* 0x000fc60004f81670 */
[----:B------:R0:W-:Y:S01]  /*8d10*/  @!P5 STG.E.U8 desc[UR36][R10.64+0x8], R13 ;  /* 0x0000080d0a00d986 */ /* 0x0001e2000c101124 */
[----:B------:R-:W-:-:S09]  /*8d20*/  ISETP.LT.OR P5, PT, R3, 0x9, !P0 ;  /* 0x000000090300780c */ /* 0x000fd200047a1670 */
        /* <DEDUP_REMOVED lines=154> */
[----:B------:R-:W-:Y:S01]  /*96d0*/  @!P5 STG.E.U8 desc[UR36][R4.64+0x40], R21 ;  /* 0x000040150400d986 */ /* 0x000fe2000c101124 */
[----:B------:R-:W-:-:S09]  /*96e0*/  ISETP.LT.OR P5, PT, R3, 0x41, !P3 ;  /* 0x000000410300780c */ /* 0x000fd20005fa1670 */
[----:B------:R-:W-:-:S04]  /*96f0*/  @!P4 IMAD R33, R33, R105, RZ ;  /* 0x000000692121c224 */ /* 0x000fc800078e02ff */
[----:B0-----:R-:W-:Y:S01]  /*9700*/  @!P5 IMAD R13, R34, R105, RZ ;  /* 0x00000069220dd224 */ /* 0x001fe200078e02ff */
[----:B------:R-:W-:Y:S01]  /*9710*/  @!P4 STG.E.U8 desc[UR36][R4.64+0x41], R33 ;  /* 0x000041210400c986 */ /* 0x000fe2000c101124 */
[----:B------:R-:W-:-:S03]  /*9720*/  ISETP.LT.OR P4, PT, R3, 0x42, !P3 ;  /* 0x000000420300780c */ /* 0x000fc60005f81670 */
[----:B------:R0:W-:Y:S01]  /*9730*/  @!P5 STG.E.U8 desc[UR36][R6.64+0x40], R13 ;  /* 0x0000400d0600d986 */ /* 0x0001e2000c101124 */
[C---:B------:R-:W-:Y:S02]  /*9740*/  ISETP.LT.OR P5, PT, R3.reuse, 0x49, !P2 ;  /* 0x000000490300780c */ /* 0x040fe400057a1670 */
[----:B------:R-:W-:-:S07]  /*9750*/  ISETP.LT.OR P2, PT, R3, 0x4a, !P2 ;  /* 0x0000004a0300780c */ /* 0x000fce0005741670 */
[----:B------:R-:W-:-:S04]  /*9760*/  @!P4 IMAD R35, R35, R105, RZ ;  /* 0x000000692323c224 */ /* 0x000fc800078e02ff */
[-C--:B-1----:R-:W-:Y:S01]  /*9770*/  @!P5 IMAD R15, R36, R105.reuse, RZ ;  /* 0x00000069240fd224 */ /* 0x082fe200078e02ff */
[----:B------:R-:W-:Y:S01]  /*9780*/  @!P4 STG.E.U8 desc[UR36][R6.64+0x41], R35 ;  /* 0x000041230600c986 */ /* 0x000fe2000c101124 */
[----:B------:R-:W-:Y:S01]  /*9790*/  @!P2 IMAD R37, R37, R105, RZ ;  /* 0x000000692525a224 */ /* 0x000fe200078e02ff */
[C---:B------:R-:W-:Y:S02]  /*97a0*/  ISETP.LT.OR P4, PT, R3.reuse, 0x49, !P3 ;  /* 0x000000490300780c */ /* 0x040fe40005f81670 */
[C---:B------:R-:W-:Y:S01]  /*97b0*/  ISETP.LT.OR P3, PT, R3.reuse, 0x4a, !P3 ;  /* 0x0000004a0300780c */ /* 0x040fe20005f61670 */
[----:B------:R-:W-:Y:S01]  /*97c0*/  @!P5 STG.E.U8 desc[UR36][R4.64+0x48], R15 ;  /* 0x0000480f0400d986 */ /* 0x000fe2000c101124 */
[----:B------:R-:W-:-:S03]  /*97d0*/  ISETP.LT.OR P5, PT, R3, 0x41, !P1 ;  /* 0x000000410300780c */ /* 0x000fc60004fa1670 */
[----:B------:R1:W-:Y:S01]  /*97e0*/  @!P2 STG.E.U8 desc[UR36][R4.64+0x49], R37 ;  /* 0x000049250400a986 */ /* 0x0003e2000c101124 */
[----:B------:R-:W-:-:S05]  /*97f0*/  ISETP.LT.OR P2, PT, R3, 0x42, !P1 ;  /* 0x000000420300780c */ /* 0x000fca0004f41670 */
[-C--:B0-----:R-:W-:Y:S02]  /*9800*/  @!P4 IMAD R13, R38, R105.reuse, RZ ;  /* 0x00000069260dc224 */ /* 0x081fe400078e02ff */
[-C--:B------:R-:W-:Y:S02]  /*9810*/  @!P3 IMAD R39, R39, R105.reuse, RZ ;  /* 0x000000692727b224 */ /* 0x080fe400078e02ff */
[-C--:B------:R-:W-:Y:S01]  /*9820*/  @!P5 IMAD R21, R24, R105.reuse, RZ ;  /* 0x000000691815d224 */ /* 0x080fe200078e02ff */
[----:B------:R-:W-:Y:S01]  /*9830*/  @!P4 STG.E.U8 desc[UR36][R6.64+0x48], R13 ;  /* 0x0000480d0600c986 */ /* 0x000fe2000c101124 */
[----:B------:R-:W-:Y:S02]  /*9840*/  ISETP.LT.OR P4, PT, R3, 0x42, !P0 ;  /* 0x000000420300780c */ /* 0x000fe40004781670 */
[----:B------:R-:W-:Y:S01]  /*9850*/  @!P2 IMAD R25, R25, R105, RZ ;  /* 0x000000691919a224 */ /* 0x000fe200078e02ff */
[----:B------:R0:W-:Y:S01]  /*9860*/  @!P3 STG.E.U8 desc[UR36][R6.64+0x49], R39 ;  /* 0x000049270600b986 */ /* 0x0001e2000c101124 */
[----:B------:R-:W-:-:S03]  /*9870*/  ISETP.LT.OR P3, PT, R3, 0x41, !P0 ;  /* 0x000000410300780c */ /* 0x000fc60004761670 */
[----:B------:R3:W-:Y:S01]  /*9880*/  @!P2 STG.E.U8 desc[UR36][R10.64+0x41], R25 ;  /* 0x000041190a00a986 */ /* 0x0007e2000c101124 */
[C---:B------:R-:W-:Y:S02]  /*9890*/  ISETP.LT.OR P2, PT, R3.reuse, 0x49, !P1 ;  /* 0x000000490300780c */ /* 0x040fe40004f41670 */
[C---:B------:R-:W-:Y:S01]  /*98a0*/  ISETP.LT.OR P1, PT, R3.reuse, 0x4a, !P1 ;  /* 0x0000004a0300780c */ /* 0x040fe20004f21670 */
[----:B------:R3:W-:Y:S01]  /*98b0*/  @!P5 STG.E.U8 desc[UR36][R10.64+0x40], R21 ;  /* 0x000040150a00d986 */ /* 0x0007e2000c101124 */
[----:B------:R-:W-:Y:S01]  /*98c0*/  ISETP.LT.OR P5, PT, R3, 0x49, !P0 ;  /* 0x000000490300780c */ /* 0x000fe200047a1670 */
[----:B------:R-:W-:Y:S01]  /*98d0*/  @!P4 IMAD R27, R27, R105, RZ ;  /* 0x000000691b1bc224 */ /* 0x000fe200078e02ff */
[----:B------:R-:W-:-:S03]  /*98e0*/  ISETP.LT.OR P0, PT, R3, 0x4a, !P0 ;  /* 0x0000004a0300780c */ /* 0x000fc60004701670 */
[-C--:B------:R-:W-:Y:S01]  /*98f0*/  @!P3 IMAD R3, R26, R105.reuse, RZ ;  /* 0x000000691a03b224 */ /* 0x080fe200078e02ff */
[----:B------:R3:W-:Y:S03]  /*9900*/  @!P4 STG.E.U8 desc[UR36][R8.64+0x41], R27 ;  /* 0x0000411b0800c986 */ /* 0x0007e6000c101124 */
[-C--:B-1----:R-:W-:Y:S01]  /*9910*/  @!P2 IMAD R5, R28, R105.reuse, RZ ;  /* 0x000000691c05a224 */ /* 0x082fe200078e02ff */
[----:B------:R3:W-:Y:S01]  /*9920*/  @!P3 STG.E.U8 desc[UR36][R8.64+0x40], R3 ;  /* 0x000040030800b986 */ /* 0x0007e2000c101124 */
[-C--:B------:R-:W-:Y:S02]  /*9930*/  @!P1 IMAD R29, R29, R105.reuse, RZ ;  /* 0x000000691d1d9224 */ /* 0x080fe400078e02ff */
[-C--:B0-----:R-:W-:Y:S01]  /*9940*/  @!P5 IMAD R7, R30, R105.reuse, RZ ;  /* 0x000000691e07d224 */ /* 0x081fe200078e02ff */
[----:B------:R3:W-:Y:S01]  /*9950*/  @!P2 STG.E.U8 desc[UR36][R10.64+0x48], R5 ;  /* 0x000048050a00a986 */ /* 0x0007e2000c101124 */
[----:B------:R-:W-:-:S03]  /*9960*/  @!P0 IMAD R31, R31, R105, RZ ;  /* 0x000000691f1f8224 */ /* 0x000fc600078e02ff */
[----:B------:R3:W-:Y:S04]  /*9970*/  @!P1 STG.E.U8 desc[UR36][R10.64+0x49], R29 ;  /* 0x0000491d0a009986 */ /* 0x0007e8000c101124 */
[----:B------:R3:W-:Y:S04]  /*9980*/  @!P5 STG.E.U8 desc[UR36][R8.64+0x48], R7 ;  /* 0x000048070800d986 */ /* 0x0007e8000c101124 */
[----:B------:R3:W-:Y:S02]  /*9990*/  @!P0 STG.E.U8 desc[UR36][R8.64+0x49], R31 ;  /* 0x0000491f08008986 */ /* 0x0007e4000c101124 */
.L_x_196:
[----:B------:R-:W-:Y:S05]  /*99a0*/  BSYNC B0 ;  /* 0x0000000000007941 */ /* 0x000fea0003800000 */
.L_x_34:
[----:B------:R-:W-:Y:S01]  /*99b0*/  ULDC UR4, c[0x0][0xc] ;  /* 0x0000030000047ab9 */ /* 0x000fe20000000800 */
[----:B------:R-:W-:Y:S01]  /*99c0*/  ULDC UR5, c[0x0][0x10] ;  /* 0x0000040000057ab9 */ /* 0x000fe20000000800 */
[----:B---3--:R-:W3:Y:S01]  /*99d0*/  LDC R3, c[0x0][0x14] ;  /* 0x00000500ff037b82 */ /* 0x008ee20000000800 */
[----:B------:R-:W-:Y:S01]  /*99e0*/  UIMAD.WIDE.U32 UR4, UR4, UR5, URZ ;  /* 0x00000005040472a5 */ /* 0x000fe2000f8e003f */
[----:B------:R-:W-:Y:S02]  /*99f0*/  IMAD.MOV.U32 R109, RZ, RZ, -0x1 ;  /* 0xffffffffff6d7424 */ /* 0x000fe400078e00ff */
[----:B------:R-:W-:-:S03]  /*9a00*/  IMAD.MOV.U32 R104, RZ, RZ, -0x1 ;  /* 0xffffffffff687424 */ /* 0x000fc600078e00ff */
[----:B---3--:R-:W-:-:S04]  /*9a10*/  IMAD.WIDE.U32 R16, R3, UR4, R16 ;  /* 0x0000000403107c25 */ /* 0x008fc8000f8e0010 */
[----:B------:R-:W-:Y:S01]  /*9a20*/  IMAD R3, R3, UR5, RZ ;  /* 0x0000000503037c24 */ /* 0x000fe2000f8e02ff */
[----:B------:R-:W-:Y:S02]  /*9a30*/  ULDC.64 UR4, c[0x0][0x650] ;  /* 0x0001940000047ab9 */ /* 0x000fe40000000a00 */
[----:B------:R-:W-:Y:S01]  /*9a40*/  ISETP.GE.U32.AND P0, PT, R16, UR4, PT ;  /* 0x0000000410007c0c */ /* 0x000fe2000bf06070 */
[--C-:B------:R-:W-:Y:S01]  /*9a50*/  IMAD.IADD R17, R17, 0x1, R3.reuse ;  /* 0x0000000111117824 */ /* 0x100fe200078e0203 */
[----:B------:R-:W-:-:S04]  /*9a60*/  PRMT R3, RZ, 0x7610, R3 ;  /* 0x00007610ff037816 */ /* 0x000fc80000000003 */
[----:B------:R-:W-:-:S13]  /*9a70*/  ISETP.GE.U32.AND.EX P0, PT, R17, UR5, PT, P0 ;  /* 0x0000000511007c0c */ /* 0x000fda000bf06100 */
[----:B------:R-:W-:Y:S05]  /*9a80*/  @P0 BRA `(.L_x_197) ;  /* 0x0000000400640947 */ /* 0x000fea0003800000 */
[----:B------:R-:W3:Y:S01]  /*9a90*/  S2R R12, SR_CTAID.X ;  /* 0x00000000000c7919 */ /* 0x000ee20000002500 */
[----:B------:R-:W1:Y:S01]  /*9aa0*/  LDC.64 R10, c[0x0][0x628] ;  /* 0x00018a00ff0a7b82 */ /* 0x000e620000000a00 */
[----:B------:R-:W-:Y:S01]  /*9ab0*/  ULDC UR4, c[0x0][0x150] ;  /* 0x0000540000047ab9 */ /* 0x000fe20000000800 */
[----:B0---4-:R-:W-:Y:S01]  /*9ac0*/  IMAD.MOV.U32 R8, RZ, RZ, R16 ;  /* 0x000000ffff087224 */ /* 0x011fe200078e0010 */
[----:B------:R-:W0:Y:S01]  /*9ad0*/  S2R R24, SR_CTAID.Y ;  /* 0x0000000000187919 */ /* 0x000e220000002600 */
[----:B------:R-:W-:-:S04]  /*9ae0*/  IMAD.MOV.U32 R9, RZ, RZ, R17 ;  /* 0x000000ffff097224 */ /* 0x000fc800078e0011 */
[----:B------:R-:W4:Y:S08]  /*9af0*/  LDC R21, c[0x0][0x144] ;  /* 0x00005100ff157b82 */ /* 0x000f300000000800 */
[----:B------:R-:W0:Y:S08]  /*9b00*/  LDC R0, c[0x0][0x630] ;  /* 0x00018c00ff007b82 */ /* 0x000e300000000800 */
[----:B------:R-:W0:Y:S01]  /*9b10*/  LDC.64 R14, c[0x0][0x620] ;  /* 0x00018800ff0e7b82 */ /* 0x000e220000000a00 */
[----:B-1----:R-:W-:-:S04]  /*9b20*/  ISETP.NE.U32.AND P0, PT, R10, RZ, PT ;  /* 0x000000ff0a00720c */ /* 0x002fc80003f05070 */
[----:B------:R-:W-:Y:S02]  /*9b30*/  ISETP.NE.AND.EX P0, PT, R11, RZ, PT, P0 ;  /* 0x000000ff0b00720c */ /* 0x000fe40003f05300 */
[----:B---3--:R-:W-:-:S05]  /*9b40*/  I2FP.F32.U32 R3, R12 ;  /* 0x0000000c00037245 */ /* 0x008fca0000201000 */
[----:B------:R-:W-:-:S04]  /*9b50*/  FMUL R3, R3, UR4 ;  /* 0x0000000403037c20 */ /* 0x000fc80008400000 */
[----:B------:R1:W3:Y:S02]  /*9b60*/  F2I.U32.TRUNC.NTZ R20, R3 ;  /* 0x0000000300147305 */ /* 0x0002e4000020f000 */
[----:B----4-:R-:W-:Y:S05]  /*9b70*/  @!P0 BRA `(.L_x_198) ;  /* 0x0000000000288947 */ /* 0x010fea0003800000 */
[----:B-1----:R-:W1:Y:S02]  /*9b80*/  LDC R3, c[0x0][0x634] ;  /* 0x00018d00ff037b82 */ /* 0x002e640000000800 */
[----:B-1----:R-:W-:-:S05]  /*9b90*/  IADD3 R3, P0, R16, R3, RZ ;  /* 0x0000000310037210 */ /* 0x002fca0007f1e0ff */
        /* <DEDUP_REMOVED lines=8> */
.L_x_198:
[----:B------:R-:W4:Y:S01]  /*9c20*/  LDC.64 R28, c[0x0][0x640] ;  /* 0x00019000ff1c7b82 */ /* 0x000f220000000a00 */
[-CC-:B0-----:R-:W-:Y:S01]  /*9c30*/  SHF.R.U64 R104, R8, R0.reuse, R9.reuse ;  /* 0x0000000008687219 */ /* 0x181fe20000001209 */
[----:B---3--:R-:W-:Y:S01]  /*9c40*/  IMAD.MOV R20, RZ, RZ, -R20 ;  /* 0x000000ffff147224 */ /* 0x008fe200078e0a14 */
[----:B------:R-:W-:Y:S01]  /*9c50*/  SHF.R.U32.HI R0, RZ, R0, R9 ;  /* 0x00000000ff007219 */ /* 0x000fe20000011609 */
[----:B------:R-:W-:Y:S01]  /*9c60*/  ULDC UR4, c[0x0][0x154] ;  /* 0x0000550000047ab9 */ /* 0x000fe20000000800 */
[----:B-1----:R-:W-:Y:S01]  /*9c70*/  IADD3 R3, P0, RZ, -R104, RZ ;  /* 0x80000068ff037210 */ /* 0x002fe20007f1e0ff */
[----:B------:R-:W-:Y:S02]  /*9c80*/  IMAD R21, R21, R20, R12 ;  /* 0x0000001415157224 */ /* 0x000fe400078e020c */
[----:B------:R-:W0:Y:S01]  /*9c90*/  LDC R6, c[0x0][0x618] ;  /* 0x00018600ff067b82 */ /* 0x000e220000000800 */
[----:B------:R-:W-:Y:S02]  /*9ca0*/  IMAD.MOV.U32 R7, RZ, RZ, 0x1 ;  /* 0x00000001ff077424 */ /* 0x000fe400078e00ff */
[----:B------:R-:W-:-:S04]  /*9cb0*/  IMAD.X R5, RZ, RZ, ~R0, P0 ;  /* 0x000000ffff057224 */ /* 0x000fc800000e0e00 */
[-C--:B------:R-:W-:Y:S01]  /*9cc0*/  IMAD R0, R5, R14.reuse, RZ ;  /* 0x0000000e05007224 */ /* 0x080fe200078e02ff */
[----:B------:R-:W1:Y:S01]  /*9cd0*/  LDC R8, c[0x0][0x608] ;  /* 0x00018200ff087b82 */ /* 0x000e620000000800 */
[----:B------:R-:W-:-:S04]  /*9ce0*/  IMAD.WIDE.U32 R4, R3, R14, R16 ;  /* 0x0000000e03047225 */ /* 0x000fc800078e0010 */
[----:B------:R-:W-:Y:S01]  /*9cf0*/  IMAD R3, R3, R15, R0 ;  /* 0x0000000f03037224 */ /* 0x000fe200078e0200 */
[----:B------:R-:W-:Y:S02]  /*9d00*/  I2FP.F32.U32 R0, R24 ;  /* 0x0000001800007245 */ /* 0x000fe40000201000 */
[----:B------:R-:W3:Y:S01]  /*9d10*/  LDC R26, c[0x0][0x658] ;  /* 0x00019600ff1a7b82 */ /* 0x000ee20000000800 */
[----:B------:R-:W-:Y:S01]  /*9d20*/  IMAD.IADD R3, R5, 0x1, R3 ;  /* 0x0000000105037824 */ /* 0x000fe200078e0203 */
[----:B----4-:R-:W-:Y:S01]  /*9d30*/  ISETP.NE.U32.AND P0, PT, R28, RZ, PT ;  /* 0x000000ff1c00720c */ /* 0x010fe20003f05070 */
[----:B------:R-:W-:Y:S01]  /*9d40*/  FMUL R0, R0, UR4 ;  /* 0x0000000400007c20 */ /* 0x000fe20008400000 */
[----:B------:R-:W-:Y:S02]  /*9d50*/  IMAD.MOV.U32 R5, RZ, RZ, -0x1 ;  /* 0xffffffffff057424 */ /* 0x000fe400078e00ff */
[----:B------:R-:W-:Y:S01]  /*9d60*/  ISETP.NE.AND.EX P0, PT, R29, RZ, PT, P0 ;  /* 0x000000ff1d00720c */ /* 0x000fe20003f05300 */
[----:B------:R4:W2:Y:S01]  /*9d70*/  F2I.U32.TRUNC.NTZ R13, R0 ;  /* 0x00000000000d7305 */ /* 0x0008a2000020f000 */
[----:B------:R-:W2:Y:S01]  /*9d80*/  LDC R15, c[0x0][0x148] ;  /* 0x00005200ff0f7b82 */ /* 0x000ea20000000800 */
[----:B0-----:R-:W-:-:S02]  /*9d90*/  SHF.R.U64 R12, R4, R6, R3 ;  /* 0x00000006040c7219 */ /* 0x001fc40000001203 */
[----:B------:R-:W-:-:S05]  /*9da0*/  SHF.R.U32.HI R3, RZ, R6, R3 ;  /* 0x00000006ff037219 */ /* 0x000fca0000011603 */
[----:B------:R-:W0:Y:S01]  /*9db0*/  LDC R20, c[0x0][0x600] ;  /* 0x00018000ff147b82 */ /* 0x000e220000000800 */
[-CC-:B-1----:R-:W-:Y:S02]  /*9dc0*/  SHF.R.U64 R10, R12, R8.reuse, R3.reuse ;  /* 0x000000080c0a7219 */ /* 0x182fe40000001203 */
[----:B------:R-:W-:-:S05]  /*9dd0*/  SHF.R.U32.HI R3, RZ, R8, R3 ;  /* 0x00000008ff037219 */ /* 0x000fca0000011603 */
[----:B------:R-:W1:Y:S01]  /*9de0*/  LDC R27, c[0x0][0x648] ;  /* 0x00019200ff1b7b82 */ /* 0x000e620000000800 */
[-C--:B---3--:R-:W-:Y:S02]  /*9df0*/  SHF.L.U32 R4, R5, R26.reuse, RZ ;  /* 0x0000001a05047219 */ /* 0x088fe400000006ff */
[-CC-:B------:R-:W-:Y:S02]  /*9e00*/  SHF.R.U64 R14, R10, R26.reuse, R3.reuse ;  /* 0x0000001a0a0e7219 */ /* 0x180fe40000001203 */
[----:B------:R-:W-:Y:S02]  /*9e10*/  SHF.R.U32.HI R5, RZ, R26, R3 ;  /* 0x0000001aff057219 */ /* 0x000fe40000011603 */
[----:B------:R-:W-:Y:S01]  /*9e20*/  LOP3.LUT R25, RZ, R4, RZ, 0x33, !PT ;  /* 0x00000004ff197212 */ /* 0x000fe200078e33ff */
[----:B------:R-:W3:Y:S01]  /*9e30*/  LDC R30, c[0x0][0x638] ;  /* 0x00018e00ff1e7b82 */ /* 0x000ee20000000800 */
[----:B------:R-:W-:Y:S01]  /*9e40*/  SHF.L.U32 R26, R7, R26, RZ ;  /* 0x0000001a071a7219 */ /* 0x000fe200000006ff */
[----:B------:R-:W-:-:S06]  /*9e50*/  IMAD.MOV.U32 R4, RZ, RZ, R14 ;  /* 0x000000ffff047224 */ /* 0x000fcc00078e000e */
[----:B------:R-:W0:Y:S01]  /*9e60*/  LDC R31, c[0x0][0x610] ;  /* 0x00018400ff1f7b82 */ /* 0x000e220000000800 */
[----:B----4-:R-:W-:Y:S05]  /*9e70*/  @!P0 BRA `(.L_x_199) ;  /* 0x0000000000288947 */ /* 0x010fea0003800000 */
        /* <DEDUP_REMOVED lines=10> */
.L_x_199:
[----:B------:R-:W-:Y:S01]  /*9f20*/  ISETP.NE.AND P0, PT, R2, 0x1, PT ;  /* 0x000000010200780c */ /* 0x000fe20003f05270 */
[----:B0-----:R-:W-:Y:S01]  /*9f30*/  VIADD R7, R20, 0xffffffff ;  /* 0xffffffff14077836 */ /* 0x001fe20000000000 */
[----:B-1----:R-:W-:Y:S01]  /*9f40*/  SHF.R.U64 R0, R4, R27, R5 ;  /* 0x0000001b04007219 */ /* 0x002fe20000001205 */
[----:B--2---:R-:W-:Y:S01]  /*9f50*/  IMAD.MOV R13, RZ, RZ, -R13 ;  /* 0x000000ffff0d7224 */ /* 0x004fe200078e0a0d */
[----:B------:R-:W-:Y:S01]  /*9f60*/  LOP3.LUT R5, R10, R25, RZ, 0xc0, !PT ;  /* 0x000000190a057212 */ /* 0x000fe200078ec0ff */
[----:B------:R-:W-:Y:S01]  /*9f70*/  IMAD.MOV.U32 R4, RZ, RZ, 0x1 ;  /* 0x00000001ff047424 */ /* 0x000fe200078e00ff */
[----:B------:R-:W-:Y:S01]  /*9f80*/  LOP3.LUT R12, R12, R7, RZ, 0xc0, !PT ;  /* 0x000000070c0c7212 */ /* 0x000fe200078ec0ff */
[----:B------:R-:W-:Y:S02]  /*9f90*/  IMAD.MOV R3, RZ, RZ, -R0 ;  /* 0x000000ffff037224 */ /* 0x000fe400078e0a00 */
[----:B------:R-:W-:Y:S02]  /*9fa0*/  IMAD R0, R26, R0, R5 ;  /* 0x000000001a007224 */ /* 0x000fe400078e0205 */
[----:B---3--:R-:W-:-:S02]  /*9fb0*/  IMAD R3, R3, R30, R14 ;  /* 0x0000001e03037224 */ /* 0x008fc400078e020e */
[----:B------:R-:W-:Y:S02]  /*9fc0*/  @P0 IMAD R21, R15, R13, R24 ;  /* 0x0000000d0f150224 */ /* 0x000fe400078e0218 */
[----:B------:R-:W-:Y:S01]  /*9fd0*/  IMAD R5, R3, R20, R12 ;  /* 0x0000001403057224 */ /* 0x000fe200078e020c */
[----:B------:R-:W-:Y:S01]  /*9fe0*/  PRMT R3, R4, 0x7610, R3 ;  /* 0x0000761004037816 */ /* 0x000fe20000000003 */
[----:B------:R-:W-:-:S05]  /*9ff0*/  IMAD R0, R0, R31, R21 ;  /* 0x0000001f00007224 */ /* 0x000fca00078e0215 */
[----:B------:R-:W-:Y:S02]  /*a000*/  SEL R109, R5, R0, !P0 ;  /* 0x00000000056d7207 */ /* 0x000fe40004000000 */
[----:B------:R-:W-:-:S07]  /*a010*/  SEL R0, R0, R5, !P0 ;  /* 0x0000000500007207 */ /* 0x000fce0004000000 */
.L_x_197:
[----:B------:R-:W-:Y:S01]  /*a020*/  LOP3.LUT P0, RZ, R3, 0xff, RZ, 0xc0, !PT ;  /* 0x000000ff03ff7812 */ /* 0x000fe2000780c0ff */
[----:B------:R-:W-:-:S12]  /*a030*/  IMAD.MOV.U32 R108, RZ, RZ, R0 ;  /* 0x000000ffff6c7224 */ /* 0x000fd800078e0000 */
[----:B------:R-:W-:Y:S05]  /*a040*/  @P0 BRA `(.L_x_200) ;  /* 0xffffff70005c0947 */ /* 0x000fea000383ffff */
[----:B------:R-:W-:Y:S05]  /*a050*/  EXIT ;  /* 0x000000000000794d */ /* 0x000fea0003800000 */
.L_x_7:
[----:B0-----:R-:W-:Y:S01]  /*a060*/  ULDC.64 UR4, c[0x0][0x650] ;  /* 0x0001940000047ab9 */ /* 0x001fe20000000a00 */
        /* <DEDUP_REMOVED lines=25> */
.L_x_202:
[----:B------:R-:W0:Y:S01]  /*a200*/  LDC.64 R28, c[0x0][0x640] ;  /* 0x00019000ff1c7b82 */ /* 0x000e220000000a00 */
[-CC-:B------:R-:W-:Y:S01]  /*a210*/  SHF.R.U64 R22, R12, R6.reuse, R13.reuse ;  /* 0x000000060c167219 */ /* 0x180fe2000000120d */
[----:B------:R-:W-:Y:S01]  /*a220*/  IMAD.MOV.U32 R30, RZ, RZ, 0x1 ;  /* 0x00000001ff1e7424 */ /* 0x000fe200078e00ff */
[----:B------:R-:W-:Y:S02]  /*a230*/  SHF.R.U32.HI R6, RZ, R6, R13 ;  /* 0x00000006ff067219 */ /* 0x000fe4000001160d */
        /* <DEDUP_REMOVED lines=8> */
[----:B------:R-:W-:Y:S01]  /*a2c0*/  IMAD.IADD R9, R9, 0x1, R11 ;  /* 0x0000000109097824 */ /* 0x000fe200078e020b */
[----:B0-----:R-:W-:-:S04]  /*a2d0*/  ISETP.NE.U32.AND P0, PT, R28, RZ, PT ;  /* 0x000000ff1c00720c */ /* 0x001fc80003f05070 */
[----:B------:R-:W-:Y:S02]  /*a2e0*/  ISETP.NE.AND.EX P0, PT, R29, RZ, PT, P0 ;  /* 0x000000ff1d00720c */ /* 0x000fe40003f05300 */
[----:B------:R-:W0:Y:S01]  /*a2f0*/  LDC R20, c[0x0][0x600] ;  /* 0x00018000ff147b82 */ /* 0x000e220000000800 */
[-CC-:B-1----:R-:W-:Y:S01]  /*a300*/  SHF.R.U64 R14, R8, R10.reuse, R9.reuse ;  /* 0x0000000a080e7219 */ /* 0x182fe20000001209 */
[----:B------:R-:W-:Y:S01]  /*a310*/  IMAD.MOV.U32 R8, RZ, RZ, -0x1 ;  /* 0xffffffffff087424 */ /* 0x000fe200078e00ff */
[----:B------:R-:W-:-:S05]  /*a320*/  SHF.R.U32.HI R9, RZ, R10, R9 ;  /* 0x0000000aff097219 */ /* 0x000fca0000011609 */
[----:B------:R-:W1:Y:S01]  /*a330*/  LDC R26, c[0x0][0x648] ;  /* 0x00019200ff1a7b82 */ /* 0x000e620000000800 */
[-CC-:B--2---:R-:W-:Y:S02]  /*a340*/  SHF.R.U64 R21, R14, R12.reuse, R9.reuse ;  /* 0x0000000c0e157219 */ /* 0x184fe40000001209 */
[----:B------:R-:W-:-:S05]  /*a350*/  SHF.R.U32.HI R6, RZ, R12, R9 ;  /* 0x0000000cff067219 */ /* 0x000fca0000011609 */
[----:B------:R-:W2:Y:S01]  /*a360*/  LDC R27, c[0x0][0x638] ;  /* 0x00018e00ff1b7b82 */ /* 0x000ea20000000800 */
[-C--:B---3--:R-:W-:Y:S02]  /*a370*/  SHF.L.U32 R8, R8, R25.reuse, RZ ;  /* 0x0000001908087219 */ /* 0x088fe400000006ff */
[-CC-:B------:R-:W-:Y:S02]  /*a380*/  SHF.R.U64 R23, R21, R25.reuse, R6.reuse ;  /* 0x0000001915177219 */ /* 0x180fe40000001206 */
[----:B------:R-:W-:Y:S02]  /*a390*/  LOP3.LUT R32, RZ, R8, RZ, 0x33, !PT ;  /* 0x00000008ff207212 */ /* 0x000fe400078e33ff */
[----:B------:R-:W-:Y:S01]  /*a3a0*/  SHF.R.U32.HI R9, RZ, R25, R6 ;  /* 0x00000019ff097219 */ /* 0x000fe20000011606 */
[----:B------:R-:W3:Y:S01]  /*a3b0*/  LDC R31, c[0x0][0x610] ;  /* 0x00018400ff1f7b82 */ /* 0x000ee20000000800 */
[----:B------:R-:W-:Y:S01]  /*a3c0*/  IMAD.MOV.U32 R8, RZ, RZ, R23 ;  /* 0x000000ffff087224 */ /* 0x000fe200078e0017 */
[----:B------:R-:W-:Y:S06]  /*a3d0*/  @!P0 BRA `(.L_x_203) ;  /* 0x0000000000288947 */ /* 0x000fec0003800000 */
        /* <DEDUP_REMOVED lines=10> */
.L_x_203:
[----:B------:R-:W-:Y:S02]  /*a480*/  ISETP.NE.AND P0, PT, R2, 0x1, PT ;  /* 0x000000010200780c */ /* 0x000fe40003f05270 */
[----:B-1----:R-:W-:Y:S01]  /*a490*/  SHF.R.U64 R6, R8, R26, R9 ;  /* 0x0000001a08067219 */ /* 0x002fe20000001209 */
[----:B0-----:R-:W-:Y:S01]  /*a4a0*/  VIADD R9, R20, 0xffffffff ;  /* 0xffffffff14097836 */ /* 0x001fe20000000000 */
[----:B------:R-:W-:Y:S02]  /*a4b0*/  SHF.L.U32 R30, R30, R25, RZ ;  /* 0x000000191e1e7219 */ /* 0x000fe400000006ff */
[----:B------:R-:W-:Y:S01]  /*a4c0*/  LOP3.LUT R5, R21, R32, RZ, 0xc0, !PT ;  /* 0x0000002015057212 */ /* 0x000fe200078ec0ff */
[----:B------:R-:W-:-:S04]  /*a4d0*/  IMAD.MOV R8, RZ, RZ, -R6 ;  /* 0x000000ffff087224 */ /* 0x000fc800078e0a06 */
[----:B------:R-:W-:Y:S01]  /*a4e0*/  IMAD R6, R30, R6, R5 ;  /* 0x000000061e067224 */ /* 0x000fe200078e0205 */
[----:B------:R-:W-:Y:S01]  /*a4f0*/  LOP3.LUT R5, R14, R9, RZ, 0xc0, !PT ;  /* 0x000000090e057212 */ /* 0x000fe200078ec0ff */
[----:B------:R-:W-:Y:S02]  /*a500*/  @P0 IMAD R3, R7, R24, R4 ;  /* 0x0000001807030224 */ /* 0x000fe400078e0204 */
[----:B--2---:R-:W-:Y:S02]  /*a510*/  IMAD R4, R8, R27, R23 ;  /* 0x0000001b08047224 */ /* 0x004fe400078e0217 */
[----:B---3--:R-:W-:Y:S02]  /*a520*/  IMAD R3, R6, R31, R3 ;  /* 0x0000001f06037224 */ /* 0x008fe400078e0203 */
[----:B------:R-:W-:Y:S02]  /*a530*/  IMAD R4, R4, R20, R5 ;  /* 0x0000001404047224 */ /* 0x000fe400078e0205 */
[----:B------:R-:W-:-:S02]  /*a540*/  IMAD.MOV.U32 R8, RZ, RZ, 0x1 ;  /* 0x00000001ff087424 */ /* 0x000fc400078e00ff */
[----:B------:R-:W-:Y:S01]  /*a550*/  IMAD.MOV.U32 R6, RZ, RZ, R22 ;  /* 0x000000ffff067224 */ /* 0x000fe200078e0016 */
[----:B------:R-:W-:Y:S02]  /*a560*/  SEL R20, R4, R3, !P0 ;  /* 0x0000000304147207 */ /* 0x000fe40004000000 */
[----:B------:R-:W-:-:S07]  /*a570*/  SEL R21, R3, R4, !P0 ;  /* 0x0000000403157207 */ /* 0x000fce0004000000 */
.L_x_201:
[----:B------:R-:W-:-:S08]  /*a580*/  NOP ;  /* 0x0000000000007918 */ /* 0x000fd00000000000 */
[----:B------:R-:W0:-:S00]  /*a590*/  USETMAXREG.DEALLOC.CTAPOOL 0x28 ;  /* 0x00000028000079c8 */ /* 0x000e0000080e0500 */
[----:B0-----:R-:W-:-:S13]  /*a5a0*/  ISETP.NE.AND P0, PT, R0, RZ, PT ;  /* 0x000000ff0000720c */ /* 0x001fda0003f05270 */
[----:B------:R-:W-:Y:S05]  /*a5b0*/  @P0 EXIT ;  /* 0x000000000000094d */ /* 0x000fea0003800000 */
[----:B------:R-:W-:Y:S01]  /*a5c0*/  LOP3.LUT P0, RZ, R8, 0xff, RZ, 0xc0, !PT ;  /* 0x000000ff08ff7812 */ /* 0x000fe2000780c0ff */
[----:B------:R-:W-:Y:S02]  /*a5d0*/  IMAD.MOV.U32 R0, RZ, RZ, 0x1 ;  /* 0x00000001ff007424 */ /* 0x000fe400078e00ff */
[----:B------:R-:W-:-:S10]  /*a5e0*/  IMAD.MOV.U32 R3, RZ, RZ, RZ ;  /* 0x000000ffff037224 */ /* 0x000fd400078e00ff */
[----:B------:R-:W-:Y:S05]  /*a5f0*/  @!P0 BRA `(.L_x_204) ;  /* 0x0000000c00748947 */ /* 0x000fea0003800000 */
[----:B------:R-:W0:Y:S01]  /*a600*/  LDC R0, c[0x0][0x28c] ;  /* 0x0000a300ff007b82 */ /* 0x000e220000000800 */
[----:B------:R-:W1:Y:S01]  /*a610*/  S2R R9, SR_CgaCtaId ;  /* 0x0000000000097919 */ /* 0x000e620000008800 */
[----:B------:R-:W-:Y:S01]  /*a620*/  ULDC UR5, c[0x0][0x658] ;  /* 0x0001960000057ab9 */ /* 0x000fe20000000800 */
[----:B------:R-:W-:Y:S01]  /*a630*/  UMOV UR7, 0xffffffff ;  /* 0xffffffff00077882 */ /* 0x000fe20000000000 */
[----:B------:R-:W-:Y:S01]  /*a640*/  ULDC UR6, c[0x0][0xc] ;  /* 0x0000030000067ab9 */ /* 0x000fe20000000800 */
[----:B------:R-:W-:Y:S01]  /*a650*/  USHF.L.U32 UR9, UR7, UR5, URZ ;  /* 0x0000000507097299 */ /* 0x000fe2000800063f */
[----:B------:R-:W-:Y:S01]  /*a660*/  IMAD.MOV.U32 R12, RZ, RZ, 0x1400 ;  /* 0x00001400ff0c7424 */ /* 0x000fe200078e00ff */
[----:B------:R-:W-:Y:S01]  /*a670*/  UMOV UR8, 0x1 ;  /* 0x0000000100087882 */ /* 0x000fe20000000000 */
[----:B------:R-:W-:Y:S01]  /*a680*/  ULDC UR7, c[0x0][0x10] ;  /* 0x0000040000077ab9 */ /* 0x000fe20000000800 */
[----:B------:R-:W-:Y:S01]  /*a690*/  USHF.L.U32 UR5, UR8, UR5, URZ ;  /* 0x0000000508057299 */ /* 0x000fe2000800063f */
[----:B------:R-:W-:Y:S01]  /*a6a0*/  BSSY B0, `(.L_x_204) ;  /* 0x00000d2000007945 */ /* 0x000fe20003800000 */
[----:B------:R-:W-:Y:S01]  /*a6b0*/  UIMAD.WIDE.U32 UR6, UR6, UR7, URZ ;  /* 0x00000007060672a5 */ /* 0x000fe2000f8e003f */
[----:B------:R-:W-:Y:S01]  /*a6c0*/  IMAD.MOV.U32 R11, RZ, RZ, 0x1 ;  /* 0x00000001ff0b7424 */ /* 0x000fe200078e00ff */
[----:B------:R-:W-:Y:S01]  /*a6d0*/  ULDC UR8, c[0x0][0x14] ;  /* 0x0000050000087ab9 */ /* 0x000fe20000000800 */
[----:B------:R-:W-:Y:S01]  /*a6e0*/  LOP3.LUT R8, R19, 0x2, RZ, 0xfc, !PT ;  /* 0x0000000213087812 */ /* 0x000fe200078efcff */
[----:B------:R-:W-:-:S02]  /*a6f0*/  UIMAD.WIDE.U32 UR30, UR6, UR8, URZ ;  /* 0x00000008061e72a5 */ /* 0x000fc4000f8e003f */
[----:B------:R-:W-:Y:S01]  /*a700*/  UIMAD UR7, UR7, UR8, URZ ;  /* 0x00000008070772a4 */ /* 0x000fe2000f8e023f */
[----:B------:R-:W-:Y:S01]  /*a710*/  ULDC UR4, c[0x0][0x600] ;  /* 0x0001800000047ab9 */ /* 0x000fe20000000800 */
[----:B------:R-:W-:Y:S02]  /*a720*/  ULOP3.LUT UR6, URZ, UR9, URZ, 0x33, !UPT ;  /* 0x000000093f067292 */ /* 0x000fe4000f8e333f */
[----:B------:R-:W-:Y:S01]  /*a730*/  UIADD3 UR4, UR4, -0x1, URZ ;  /* 0xffffffff04047890 */ /* 0x000fe2000fffe03f */
[----:B0-----:R-:W-:Y:S01]  /*a740*/  VIADD R0, R0, 0xff ;  /* 0x000000ff00007836 */ /* 0x001fe20000000000 */
[----:B------:R-:W-:Y:S01]  /*a750*/  UIADD3 UR7, UR31, UR7, URZ ;  /* 0x000000071f077290 */ /* 0x000fe2000fffe03f */
[----:B------:R-:W-:-:S03]  /*a760*/  ULDC.64 UR38, c[0x0][0x198] ;  /* 0x0000660000267ab9 */ /* 0x000fc60000000a00 */
[----:B------:R-:W-:-:S04]  /*a770*/  SHF.R.S32.HI R3, RZ, 0x1f, R0 ;  /* 0x0000001fff037819 */ /* 0x000fc80000011400 */
[----:B------:R-:W-:Y:S01]  /*a780*/  LEA.HI R3, R3, R0, RZ, 0x8 ;  /* 0x0000000003037211 */ /* 0x000fe200078f40ff */
[----:B------:R-:W-:Y:S01]  /*a790*/  IMAD.MOV.U32 R0, RZ, RZ, 0x1 ;  /* 0x00000001ff007424 */ /* 0x000fe200078e00ff */
[----:B-1----:R-:W-:Y:S02]  /*a7a0*/  LOP3.LUT R9, R9, 0x1, RZ, 0xc0, !PT ;  /* 0x0000000109097812 */ /* 0x002fe400078ec0ff */
[----:B------:R-:W-:Y:S01]  /*a7b0*/  SHF.R.S32.HI R10, RZ, 0x8, R3 ;  /* 0x00000008ff0a7819 */ /* 0x000fe20000011403 */
[----:B------:R-:W-:Y:S02]  /*a7c0*/  IMAD.MOV.U32 R3, RZ, RZ, RZ ;  /* 0x000000ffff037224 */ /* 0x000fe400078e00ff */
[----:B------:R-:W-:Y:S02]  /*a7d0*/  IMAD R12, R9, R12, 0x24100 ;  /* 0x00024100090c7424 */ /* 0x000fe400078e020c */
[----:B------:R-:W-:-:S07]  /*a7e0*/  VIADD R13, R10, 0x1 ;  /* 0x000000010a0d7836 */ /* 0x000fce0000000000 */
.L_x_215:
[----:B------:R-:W-:-:S03]  /*a7f0*/  UMOV UR8, 0xffffffff ;  /* 0xffffffff00087882 */ /* 0x000fc60000000000 */
[----:B------:R-:W-:Y:S05]  /*a800*/  BRA.DIV UR8, `(.L_x_205) ;  /* 0x0000000e08b47947 */ /* 0x000fea000b800000 */
[----:B------:R-:W-:-:S13]  /*a810*/  ELECT P6, URZ, PT ;  /* 0x00000000003f782f */ /* 0x000fda00038c0000 */
.L_x_225:
[----:B------:R-:W0:Y:S01]  /*a820*/  LDC R4, c[0x0][0x28c] ;  /* 0x0000a300ff047b82 */ /* 0x000e220000000800 */
[----:B------:R-:W-:Y:S01]  /*a830*/  BSSY B1, `(.L_x_206) ;  /* 0x0000045000017945 */ /* 0x000fe20003800000 */
[----:B0-----:R-:W-:-:S13]  /*a840*/  ISETP.LT.OR P6, PT, R4, 0x1, !P6 ;  /* 0x000000010400780c */ /* 0x001fda00077c1670 */
[----:B------:R-:W-:Y:S05]  /*a850*/  @P6 BRA `(.L_x_207) ;  /* 0x0000000400086947 */ /* 0x000fea0003800000 */
[----:B------:R-:W-:Y:S02]  /*a860*/  IMAD R20, R20, 0x2, R9 ;  /* 0x0000000214147824 */ /* 0x000fe400078e0209 */
[----:B------:R-:W-:Y:S02]  /*a870*/  IMAD R21, R21, 0xc0, RZ ;  /* 0x000000c015157824 */ /* 0x000fe400078e02ff */
[----:B------:R-:W-:Y:S02]  /*a880*/  IMAD.MOV.U32 R24, RZ, RZ, RZ ;  /* 0x000000ffff187224 */ /* 0x000fe400078e00ff */
[----:B------:R-:W-:Y:S02]  /*a890*/  IMAD.MOV.U32 R4, RZ, RZ, R13 ;  /* 0x000000ffff047224 */ /* 0x000fe400078e000d */
[----:B------:R-:W-:Y:S02]  /*a8a0*/  IMAD.MOV.U32 R5, RZ, RZ, R0 ;  /* 0x000000ffff057224 */ /* 0x000fe400078e0000 */
[----:B------:R-:W-:-:S02]  /*a8b0*/  IMAD.MOV.U32 R7, RZ, RZ, R3 ;  /* 0x000000ffff077224 */ /* 0x000fc400078e0003 */
[----:B------:R-:W-:-:S07]  /*a8c0*/  IMAD R20, R20, 0x28, RZ ;  /* 0x0000002814147824 */ /* 0x000fce00078e02ff */
.L_x_210:
[----:B------:R-:W0:Y:S01]  /*a8d0*/  S2R R15, SR_CgaCtaId ;  /* 0x00000000000f7919 */ /* 0x000e220000008800 */
[----:B------:R-:W-:Y:S02]  /*a8e0*/  MOV R14, 0x400 ;  /* 0x00000400000e7802 */ /* 0x000fe40000000f00 */
[----:B------:R-:W-:Y:S02]  /*a8f0*/  LOP3.LUT P1, RZ, R18, 0x7f, RZ, 0xc0, !PT ;  /* 0x0000007f12ff7812 */ /* 0x000fe4000782c0ff */
[----:B0-----:R-:W-:Y:S02]  /*a900*/  LEA R22, R15, R14, 0x18 ;  /* 0x0000000e0f167211 */ /* 0x001fe400078ec0ff */
[----:B------:R-:W-:-:S09]  /*a910*/  SHF.L.U32 R14, R5, 0x1f, RZ ;  /* 0x0000001f050e7819 */ /* 0x000fd200000006ff */
[----:B------:R-:W0:Y:S01]  /*a920*/  @!P1 LDC R15, c[0x0][0x500] ;  /* 0x00014000ff0f9b82 */ /* 0x000e220000000800 */
[----:B------:R-:W-:-:S04]  /*a930*/  IMAD R23, R7, 0x8, R22 ;  /* 0x0000000807177824 */ /* 0x000fc800078e0216 */
[----:B------:R-:W1:Y:S02]  /*a940*/  SYNCS.PHASECHK.TRANS64.TRYWAIT P0, [R23+URZ+0x18], R14 ;  /* 0x0000180e170075a7 */ /* 0x000e64000800017f */
[----:B-1----:R-:W-:Y:S05]  /*a950*/  @!P0 BRA `(.L_x_208) ;  /* 0x0000000c00808947 */ /* 0x002fea0003800000 */
.L_x_226:
[----:B-1----:R-:W-:Y:S01]  /*a960*/  PRMT R14, R8, 0x9910, RZ ;  /* 0x00009910080e7816 */ /* 0x002fe200000000ff */
[----:B0-----:R0:W-:Y:S03]  /*a970*/  @!P1 SYNCS.ARRIVE.TRANS64 RZ, [R23+URZ], R15 ;  /* 0x0000000f17ff99a7 */ /* 0x0011e6000800003f */
[----:B------:R-:W-:-:S13]  /*a980*/  ISETP.NE.AND P0, PT, R14, 0x2, PT ;  /* 0x000000020e00780c */ /* 0x000fda0003f05270 */
[----:B0-----:R-:W-:Y:S05]  /*a990*/  @P0 BRA `(.L_x_209) ;  /* 0x0000000000040947 */ /* 0x001fea0003800000 */
[----:B------:R-:W-:Y:S01]  /*a9a0*/  BPT.TRAP 0x1 ;  /* 0x000000040000795c */ /* 0x000fe20000300000 */
.L_x_209:
[C---:B------:R-:W-:Y:S01]  /*a9b0*/  IMAD R14, R7.reuse, 0xc000, R22 ;  /* 0x0000c000070e7824 */ /* 0x040fe200078e0216 */
[----:B------:R-:W-:Y:S01]  /*a9c0*/  R2UR UR8, R22 ;  /* 0x00000000160872ca */ /* 0x000fe200000e0000 */
[----:B------:R-:W-:Y:S01]  /*a9d0*/  VIADD R4, R4, 0xffffffff ;  /* 0xffffffff04047836 */ /* 0x000fe20000000000 */
[----:B------:R-:W-:Y:S01]  /*a9e0*/  R2UR UR26, R24 ;  /* 0x00000000181a72ca */ /* 0x000fe200000e0000 */
[----:B------:R-:W-:Y:S01]  /*a9f0*/  UIADD3 UR14, UP0, UR38, 0xf0, URZ ;  /* 0x000000f0260e7890 */ /* 0x000fe2000ff1e03f */
[----:B------:R-:W-:Y:S01]  /*aa00*/  R2UR UR16, R14 ;  /* 0x000000000e1072ca */ /* 0x000fe200000e0000 */
[----:B------:R-:W-:Y:S01]  /*aa10*/  IMAD R14, R7, 0x5000, R12 ;  /* 0x00005000070e7824 */ /* 0x000fe200078e020c */
[----:B------:R-:W-:Y:S01]  /*aa20*/  R2UR UR25, R23 ;  /* 0x00000000171972ca */ /* 0x000fe200000e0000 */
[----:B------:R-:W-:Y:S01]  /*aa30*/  UIADD3 UR40, UP1, UR38, 0x1f0, URZ ;  /* 0x000001f026287890 */ /* 0x000fe2000ff3e03f */
[----:B------:R-:W-:Y:S01]  /*aa40*/  R2UR UR28, R6 ;  /* 0x00000000061c72ca */ /* 0x000fe200000e0000 */
[----:B------:R-:W-:Y:S01]  /*aa50*/  UIADD3.X UR15, URZ, UR39, URZ, UP0, !UPT ;  /* 0x000000273f0f7290 */ /* 0x000fe200087fe43f */
[----:B------:R-:W-:Y:S01]  /*aa60*/  R2UR UR32, R14 ;  /* 0x000000000e2072ca */ /* 0x000fe200000e0000 */
[----:B------:R-:W-:Y:S01]  /*aa70*/  UIADD3.X UR41, URZ, UR39, URZ, UP1, !UPT ;  /* 0x000000273f297290 */ /* 0x000fe20008ffe43f */
[----:B------:R-:W-:Y:S01]  /*aa80*/  R2UR UR27, R21 ;  /* 0x00000000151b72ca */ /* 0x000fe200000e0000 */
[----:B------:R-:W-:Y:S01]  /*aa90*/  VIADD R7, R7, 0x1 ;  /* 0x0000000107077836 */ /* 0x000fe20000000000 */
[----:B------:R-:W-:Y:S01]  /*aaa0*/  R2UR UR35, R20 ;  /* 0x00000000142372ca */ /* 0x000fe200000e0000 */
[----:B------:R-:W-:Y:S01]  /*aab0*/  UIADD3 UR18, UR26, 0x80, URZ ;  /* 0x000000801a127890 */ /* 0x000fe2000fffe03f */
[----:B------:R-:W-:Y:S01]  /*aac0*/  ISETP.GT.AND P1, PT, R4, 0x1, PT ;  /* 0x000000010400780c */ /* 0x000fe20003f24270 */
[----:B------:R-:W-:Y:S01]  /*aad0*/  UIADD3 UR24, UR16, 0x100, URZ ;  /* 0x0000010010187890 */ /* 0x000fe2000fffe03f */
[----:B------:R-:W-:Y:S01]  /*aae0*/  ISETP.NE.AND P0, PT, R7, 0x3, PT ;  /* 0x000000030700780c */ /* 0x000fe20003f05270 */
[----:B------:R-:W-:Y:S01]  /*aaf0*/  UIADD3 UR16, UR16, 0x6100, URZ ;  /* 0x0000610010107890 */ /* 0x000fe2000fffe03f */
[----:B------:R-:W-:Y:S01]  /*ab00*/  VIADD R24, R24, 0x100 ;  /* 0x0000010018187836 */ /* 0x000fe20000000000 */
[----:B------:R-:W-:Y:S01]  /*ab10*/  UMOV UR22, 0x0 ;  /* 0x0000000000167882 */ /* 0x000fe20000000000 */
[----:B------:R-:W-:Y:S01]  /*ab20*/  UMOV UR23, 0x10000000 ;  /* 0x1000000000177882 */ /* 0x000fe20000000000 */
[----:B------:R-:W-:Y:S01]  /*ab30*/  UIADD3 UR32, UR8, UR32, URZ ;  /* 0x0000002008207290 */ /* 0x000fe2000fffe03f */
[----:B------:R-:W-:Y:S01]  /*ab40*/  SEL R14, RZ, 0x1, P0 ;  /* 0x00000001ff0e7807 */ /* 0x000fe20000000000 */
[----:B------:R-:W-:Y:S01]  /*ab50*/  UMOV UR17, UR25 ;  /* 0x0000001900117c82 */ /* 0x000fe20008000000 */
[----:B------:R-:W-:Y:S01]  /*ab60*/  UMOV UR20, UR28 ;  /* 0x0000001c00147c82 */ /* 0x000fe20008000000 */
[----:B------:R-:W-:Y:S01]  /*ab70*/  UIADD3 UR8, UR32, 0x2800, URZ ;  /* 0x0000280020087890 */ /* 0x000fe2000fffe03f */
[----:B------:R0:W-:Y:S01]  /*ab80*/  UTMALDG.3D [UR24], [UR14], desc[UR22] ;  /* 0x000016180e0075b4 */ /* 0x0001e20008011000 */
        /* <DEDUP_REMOVED lines=8> */
[----:B------:R0:W-:Y:S01]  /*ac10*/  UTMALDG.3D [UR16], [UR14], desc[UR22] ;  /* 0x000016100e0075b4 */ /* 0x0001e20008011000 */
[----:B------:R-:W-:Y:S01]  /*ac20*/  UMOV UR10, UR18 ;  /* 0x00000012000a7c82 */ /* 0x000fe20008000000 */
[----:B------:R-:W-:-:S02]  /*ac30*/  LOP3.LUT R5, R5, R14, RZ, 0x3c, !PT ;  /* 0x0000000e05057212 */ /* 0x000fc400078e3cff */
[----:B------:R-:W-:Y:S01]  /*ac40*/  SEL R7, R7, RZ, P0 ;  /* 0x000000ff07077207 */ /* 0x000fe20000000000 */
[----:B------:R0:W-:Y:S01]  /*ac50*/  UTMALDG.3D.MULTICAST [UR32], [UR40], UR13, desc[UR22] ;  /* 0x00001620280073b4 */ /* 0x0001e2000801180d */
[----:B------:R0:W-:Y:S02]  /*ac60*/  UTMALDG.3D.MULTICAST [UR8], [UR40], UR13, desc[UR22] ;  /* 0x00001608280073b4 */ /* 0x0001e4000801180d */
[----:B0-----:R-:W-:Y:S05]  /*ac70*/  @P1 BRA `(.L_x_210) ;  /* 0xfffffffc00141947 */ /* 0x001fea000383ffff */
.L_x_207:
[----:B------:R-:W-:Y:S05]  /*ac80*/  BSYNC B1 ;  /* 0x0000000000017941 */ /* 0x000fea0003800000 */
.L_x_206:
[----:B------:R-:W-:Y:S01]  /*ac90*/  LOP3.LUT P1, RZ, R11, 0xff, RZ, 0xc0, !PT ;  /* 0x000000ff0bff7812 */ /* 0x000fe2000782c0ff */
[C---:B------:R-:W-:Y:S01]  /*aca0*/  IMAD.IADD R6, R10.reuse, 0x1, R3 ;  /* 0x000000010a067824 */ /* 0x040fe200078e0203 */
[----:B------:R-:W-:Y:S01]  /*acb0*/  ULDC.64 UR8, c[0x0][0x650] ;  /* 0x0001940000087ab9 */ /* 0x000fe20000000a00 */
[----:B------:R-:W-:Y:S01]  /*acc0*/  ISETP.GE.U32.AND P2, PT, R10, 0x3, PT ;  /* 0x000000030a00780c */ /* 0x000fe20003f46070 */
[----:B------:R-:W-:Y:S01]  /*acd0*/  BSSY B1, `(.L_x_211) ;  /* 0x000006c000017945 */ /* 0x000fe20003800000 */
[----:B------:R-:W-:Y:S01]  /*ace0*/  IMAD.MOV.U32 R21, RZ, RZ, -0x1 ;  /* 0xffffffffff157424 */ /* 0x000fe200078e00ff */
[----:B------:R-:W-:Y:S01]  /*acf0*/  ISETP.GT.U32.AND P0, PT, R6, 0x2, PT ;  /* 0x000000020600780c */ /* 0x000fe20003f04070 */
[----:B------:R-:W-:Y:S01]  /*ad00*/  IMAD.MOV.U32 R20, RZ, RZ, -0x1 ;  /* 0xffffffffff147424 */ /* 0x000fe200078e00ff */
[----:B------:R-:W-:Y:S02]  /*ad10*/  PRMT R11, RZ, 0x7610, R11 ;  /* 0x00007610ff0b7816 */ /* 0x000fe4000000000b */
[----:B------:R-:W-:-:S03]  /*ad20*/  ISETP.LT.U32.AND P0, PT, R10, 0x3, P0 ;  /* 0x000000030a00780c */ /* 0x000fc60000701070 */
[----:B------:R-:W0:Y:S01]  /*ad30*/  @P1 S2R R5, SR_CgaCtaId ;  /* 0x0000000000051919 */ /* 0x000e220000008800 */
[----:B------:R-:W-:-:S04]  /*ad40*/  @P1 MOV R4, 0x400 ;  /* 0x0000040000041802 */ /* 0x000fc80000000f00 */
[----:B0-----:R-:W-:Y:S01]  /*ad50*/  @P1 LEA R3, R5, R4, 0x18 ;  /* 0x0000000405031211 */ /* 0x001fe200078ec0ff */
[----:B------:R-:W-:-:S03]  /*ad60*/  IMAD.WIDE.U32 R4, R6, -0x55555555, RZ ;  /* 0xaaaaaaab06047825 */ /* 0x000fc600078e00ff */
[----:B------:R0:W-:Y:S01]  /*ad70*/  @P1 SYNCS.ARRIVE.TRANS64.A1T0 RZ, [R3+URZ+0x48], RZ ;  /* 0x000048ff03ff19a7 */ /* 0x0001e2000810003f */
[----:B------:R-:W-:Y:S02]  /*ad80*/  IADD3 R16, P1, R16, UR30, RZ ;  /* 0x0000001e10107c10 */ /* 0x000fe4000ff3e0ff */
[----:B------:R-:W-:Y:S02]  /*ad90*/  SHF.R.U32.HI R5, RZ, 0x1, R5 ;  /* 0x00000001ff057819 */ /* 0x000fe40000011605 */
[----:B------:R-:W-:Y:S02]  /*ada0*/  IADD3.X R17, R17, UR7, RZ, P1, !PT ;  /* 0x0000000711117c10 */ /* 0x000fe40008ffe4ff */
[----:B------:R-:W-:Y:S02]  /*adb0*/  PRMT R4, RZ, 0x7610, R4 ;  /* 0x00007610ff047816 */ /* 0x000fe40000000004 */
[----:B0-----:R-:W-:Y:S02]  /*adc0*/  SEL R3, RZ, 0x1, !P0 ;  /* 0x00000001ff037807 */ /* 0x001fe40004000000 */
[----:B------:R-:W-:-:S02]  /*add0*/  ISETP.GE.U32.AND P0, PT, R16, UR8, PT ;  /* 0x0000000810007c0c */ /* 0x000fc4000bf06070 */
[----:B------:R-:W-:Y:S01]  /*ade0*/  LOP3.LUT R0, R0, R3, RZ, 0x3c, !PT ;  /* 0x0000000300007212 */ /* 0x000fe200078e3cff */
[----:B------:R-:W-:Y:S01]  /*adf0*/  IMAD R3, R5, -0x3, R6 ;  /* 0xfffffffd05037824 */ /* 0x000fe200078e0206 */
[----:B------:R-:W-:Y:S01]  /*ae00*/  ISETP.GE.U32.AND.EX P0, PT, R17, UR9, PT, P0 ;  /* 0x0000000911007c0c */ /* 0x000fe2000bf06100 */
[----:B------:R-:W-:Y:S01]  /*ae10*/  IMAD.MOV.U32 R6, RZ, RZ, -0x1 ;  /* 0xffffffffff067424 */ /* 0x000fe200078e00ff */
[----:B------:R-:W-:-:S11]  /*ae20*/  @P2 LOP3.LUT R0, R0, 0x1, R5, 0x78, !PT ;  /* 0x0000000100002812 */ /* 0x000fd600078e7805 */
[----:B------:R-:W-:Y:S05]  /*ae30*/  @P0 BRA `(.L_x_212) ;  /* 0x0000000400540947 */ /* 0x000fea0003800000 */
[----:B------:R-:W0:Y:S01]  /*ae40*/  S2R R15, SR_CTAID.X ;  /* 0x00000000000f7919 */ /* 0x000e220000002500 */
[----:B------:R-:W-:Y:S01]  /*ae50*/  ULDC.64 UR8, c[0x0][0x628] ;  /* 0x00018a0000087ab9 */ /* 0x000fe20000000a00 */
[----:B------:R-:W-:Y:S01]  /*ae60*/  ULDC UR11, c[0x0][0x630] ;  /* 0x00018c00000b7ab9 */ /* 0x000fe20000000800 */
[----:B------:R-:W-:Y:S01]  /*ae70*/  ISETP.NE.U32.AND P0, PT, RZ, UR8, PT ;  /* 0x00000008ff007c0c */ /* 0x000fe2000bf05070 */
[----:B------:R-:W1:Y:S01]  /*ae80*/  S2R R20, SR_CTAID.Y ;  /* 0x0000000000147919 */ /* 0x000e620000002600 */
[----:B------:R-:W-:Y:S01]  /*ae90*/  ULDC UR12, c[0x0][0x150] ;  /* 0x00005400000c7ab9 */ /* 0x000fe20000000800 */
[----:B------:R-:W-:Y:S01]  /*aea0*/  IMAD.MOV.U32 R4, RZ, RZ, R16 ;  /* 0x000000ffff047224 */ /* 0x000fe200078e0010 */
[----:B------:R-:W-:Y:S01]  /*aeb0*/  ISETP.NE.AND.EX P0, PT, RZ, UR9, PT, P0 ;  /* 0x00000009ff007c0c */ /* 0x000fe2000bf05300 */
[----:B------:R-:W-:Y:S01]  /*aec0*/  IMAD.MOV.U32 R5, RZ, RZ, R17 ;  /* 0x000000ffff057224 */ /* 0x000fe200078e0011 */
[----:B0-----:R-:W-:-:S11]  /*aed0*/  I2FP.F32.U32 R22, R15 ;  /* 0x0000000f00167245 */ /* 0x001fd60000201000 */
[----:B------:R-:W-:Y:S05]  /*aee0*/  @!P0 BRA `(.L_x_213) ;  /* 0x0000000000288947 */ /* 0x000fea0003800000 */
[----:B------:R-:W-:Y:S02]  /*aef0*/  ULDC UR10, c[0x0][0x634] ;  /* 0x00018d00000a7ab9 */ /* 0x000fe40000000800 */
[----:B------:R-:W-:-:S05]  /*af00*/  IADD3 R5, P0, R16, UR10, RZ ;  /* 0x0000000a10057c10 */ /* 0x000fca000ff1e0ff */
[----:B------:R-:W-:-:S04]  /*af10*/  IMAD.X R21, RZ, RZ, R17, P0 ;  /* 0x000000ffff157224 */ /* 0x000fc800000e0611 */
[----:B------:R-:W-:-:S04]  /*af20*/  IMAD.WIDE.U32 R6, R21, UR8, RZ ;  /* 0x0000000815067c25 */ /* 0x000fc8000f8e00ff */
[----:B------:R-:W-:-:S04]  /*af30*/  IMAD.WIDE.U32 R6, P0, R5, UR9, R6 ;  /* 0x0000000905067c25 */ /* 0x000fc8000f800006 */
[----:B------:R-:W-:-:S04]  /*af40*/  IMAD.WIDE.U32 R4, R5, UR8, RZ ;  /* 0x0000000805047c25 */ /* 0x000fc8000f8e00ff */
[----:B------:R-:W-:Y:S01]  /*af50*/  IMAD.MOV.U32 R4, RZ, RZ, R7 ;  /* 0x000000ffff047224 */ /* 0x000fe200078e0007 */
[----:B------:R-:W-:Y:S01]  /*af60*/  IADD3 RZ, P1, R5, R6, RZ ;  /* 0x0000000605ff7210 */ /* 0x000fe20007f3e0ff */
[----:B------:R-:W-:-:S04]  /*af70*/  IMAD.X R5, RZ, RZ, RZ, P0 ;  /* 0x000000ffff057224 */ /* 0x000fc800000e06ff */
[----:B------:R-:W-:-:S08]  /*af80*/  IMAD.WIDE.U32.X R4, R21, UR9, R4, P1 ;  /* 0x0000000915047c25 */ /* 0x000fd000088e0404 */
.L_x_213:
[--C-:B------:R-:W-:Y:S01]  /*af90*/  SHF.R.U64 R14, R4, UR11, R5.reuse ;  /* 0x0000000b040e7c19 */ /* 0x100fe20008001205 */
[----:B------:R-:W-:Y:S01]  /*afa0*/  FMUL R22, R22, UR12 ;  /* 0x0000000c16167c20 */ /* 0x000fe20008400000 */
[----:B------:R-:W-:Y:S01]  /*afb0*/  SHF.R.U32.HI R4, RZ, UR11, R5 ;  /* 0x0000000bff047c19 */ /* 0x000fe20008011605 */
[----:B------:R-:W0:Y:S01]  /*afc0*/  LDC R6, c[0x0][0x144] ;  /* 0x00005100ff067b82 */ /* 0x000e220000000800 */
[----:B------:R-:W-:Y:S01]  /*afd0*/  IADD3 R5, P0, RZ, -R14, RZ ;  /* 0x8000000eff057210 */ /* 0x000fe20007f1e0ff */
[----:B------:R-:W-:Y:S01]  /*afe0*/  ULDC UR10, c[0x0][0x154] ;  /* 0x00005500000a7ab9 */ /* 0x000fe20000000800 */
[----:B-1----:R-:W-:Y:S01]  /*aff0*/  I2FP.F32.U32 R7, R20 ;  /* 0x0000001400077245 */ /* 0x002fe20000201000 */
[----:B------:R-:W1:Y:S01]  /*b000*/  F2I.U32.TRUNC.NTZ R22, R22 ;  /* 0x0000001600167305 */ /* 0x000e62000020f000 */
[----:B------:R-:W-:Y:S01]  /*b010*/  ULDC.64 UR8, c[0x0][0x620] ;  /* 0x0001880000087ab9 */ /* 0x000fe20000000a00 */
[----:B------:R-:W-:Y:S01]  /*b020*/  IMAD.X R4, RZ, RZ, ~R4, P0 ;  /* 0x000000ffff047224 */ /* 0x000fe200000e0e04 */
[----:B------:R-:W-:Y:S01]  /*b030*/  ISETP.NE.AND P2, PT, R2, 0x1, PT ;  /* 0x000000010200780c */ /* 0x000fe20003f45270 */
[----:B------:R-:W-:Y:S01]  /*b040*/  FMUL R23, R7, UR10 ;  /* 0x0000000a07177c20 */ /* 0x000fe20008400000 */
[----:B------:R-:W2:Y:S01]  /*b050*/  LDC R25, c[0x0][0x148] ;  /* 0x00005200ff197b82 */ /* 0x000ea20000000800 */
[----:B------:R-:W-:Y:S01]  /*b060*/  IMAD R4, R4, UR8, RZ ;  /* 0x0000000804047c24 */ /* 0x000fe2000f8e02ff */
[----:B------:R-:W-:-:S02]  /*b070*/  ULDC.64 UR10, c[0x0][0x640] ;  /* 0x00019000000a7ab9 */ /* 0x000fc40000000a00 */
[----:B------:R-:W-:Y:S01]  /*b080*/  ISETP.NE.U32.AND P0, PT, RZ, UR10, PT ;  /* 0x0000000aff007c0c */ /* 0x000fe2000bf05070 */
[----:B------:R-:W3:Y:S01]  /*b090*/  F2I.U32.TRUNC.NTZ R23, R23 ;  /* 0x0000001700177305 */ /* 0x000ee2000020f000 */
[C---:B------:R-:W-:Y:S02]  /*b0a0*/  IMAD R7, R5.reuse, UR9, R4 ;  /* 0x0000000905077c24 */ /* 0x040fe4000f8e0204 */
[----:B------:R-:W-:Y:S01]  /*b0b0*/  IMAD.WIDE.U32 R4, R5, UR8, R16 ;  /* 0x0000000805047c25 */ /* 0x000fe2000f8e0010 */
[----:B------:R-:W-:Y:S01]  /*b0c0*/  ULDC UR8, c[0x0][0x618] ;  /* 0x0001860000087ab9 */ /* 0x000fe20000000800 */
[----:B------:R-:W-:Y:S02]  /*b0d0*/  ISETP.NE.AND.EX P0, PT, RZ, UR11, PT, P0 ;  /* 0x0000000bff007c0c */ /* 0x000fe4000bf05300 */
[----:B------:R-:W-:Y:S02]  /*b0e0*/  IMAD.IADD R5, R5, 0x1, R7 ;  /* 0x0000000105057824 */ /* 0x000fe400078e0207 */
[----:B-1----:R-:W-:-:S03]  /*b0f0*/  IMAD.MOV R22, RZ, RZ, -R22 ;  /* 0x000000ffff167224 */ /* 0x002fc600078e0a16 */
[----:B------:R-:W-:Y:S01]  /*b100*/  SHF.R.U64 R21, R4, UR8, R5 ;  /* 0x0000000804157c19 */ /* 0x000fe20008001205 */
[----:B0-----:R-:W-:Y:S01]  /*b110*/  IMAD R15, R6, R22, R15 ;  /* 0x00000016060f7224 */ /* 0x001fe200078e020f */
[----:B------:R-:W-:Y:S01]  /*b120*/  SHF.R.U32.HI R4, RZ, UR8, R5 ;  /* 0x00000008ff047c19 */ /* 0x000fe20008011605 */
[----:B------:R-:W-:Y:S01]  /*b130*/  ULDC UR8, c[0x0][0x608] ;  /* 0x0001820000087ab9 */ /* 0x000fe20000000800 */
[----:B---3--:R-:W-:Y:S02]  /*b140*/  IMAD.MOV R6, RZ, RZ, -R23 ;  /* 0x000000ffff067224 */ /* 0x008fe400078e0a17 */
[--C-:B------:R-:W-:Y:S02]  /*b150*/  SHF.R.U64 R22, R21, UR8, R4.reuse ;  /* 0x0000000815167c19 */ /* 0x100fe40008001204 */
[----:B------:R-:W-:Y:S01]  /*b160*/  SHF.R.U32.HI R5, RZ, UR8, R4 ;  /* 0x00000008ff057c19 */ /* 0x000fe20008011604 */
[----:B------:R-:W-:Y:S01]  /*b170*/  ULDC UR8, c[0x0][0x658] ;  /* 0x0001960000087ab9 */ /* 0x000fe20000000800 */
[----:B--2---:R-:W-:-:S02]  /*b180*/  @P2 IMAD R15, R25, R6, R20 ;  /* 0x00000006190f2224 */ /* 0x004fc400078e0214 */
[--C-:B------:R-:W-:Y:S02]  /*b190*/  SHF.R.U64 R20, R22, UR8, R5.reuse ;  /* 0x0000000816147c19 */ /* 0x100fe40008001205 */
[----:B------:R-:W-:-:S03]  /*b1a0*/  SHF.R.U32.HI R23, RZ, UR8, R5 ;  /* 0x00000008ff177c19 */ /* 0x000fc60008011605 */
[----:B------:R-:W-:Y:S02]  /*b1b0*/  IMAD.MOV.U32 R6, RZ, RZ, R20 ;  /* 0x000000ffff067224 */ /* 0x000fe400078e0014 */
[----:B------:R-:W-:Y:S01]  /*b1c0*/  IMAD.MOV.U32 R5, RZ, RZ, R23 ;  /* 0x000000ffff057224 */ /* 0x000fe200078e0017 */
[----:B------:R-:W-:Y:S06]  /*b1d0*/  @!P0 BRA `(.L_x_214) ;  /* 0x00000000002c8947 */ /* 0x000fec0003800000 */
        /* <DEDUP_REMOVED lines=9> */
[----:B------:R-:W-:-:S04]  /*b270*/  IMAD.WIDE.U32.X R4, R23, UR11, R4, P1 ;  /* 0x0000000b17047c25 */ /* 0x000fc800088e0404 */
[----:B------:R-:W-:-:S07]  /*b280*/  IMAD.MOV.U32 R6, RZ, RZ, R4 ;  /* 0x000000ffff067224 */ /* 0x000fce00078e0004 */
.L_x_214:
[----:B------:R-:W-:Y:S01]  /*b290*/  ULDC UR8, c[0x0][0x648] ;  /* 0x0001920000087ab9 */ /* 0x000fe20000000800 */
[----:B------:R-:W-:Y:S01]  /*b2a0*/  LOP3.LUT R4, R22, UR6, RZ, 0xc0, !PT ;  /* 0x0000000616047c12 */ /* 0x000fe2000f8ec0ff */
[----:B------:R-:W-:Y:S01]  /*b2b0*/  ULDC UR9, c[0x0][0x610] ;  /* 0x0001840000097ab9 */ /* 0x000fe20000000800 */
[----:B------:R-:W-:Y:S01]  /*b2c0*/  SHF.R.U64 R5, R6, UR8, R5 ;  /* 0x0000000806057c19 */ /* 0x000fe20008001205 */
[----:B------:R-:W-:Y:S01]  /*b2d0*/  ULDC UR8, c[0x0][0x638] ;  /* 0x00018e0000087ab9 */ /* 0x000fe20000000800 */
[----:B------:R-:W-:-:S03]  /*b2e0*/  LOP3.LUT R21, R21, UR4, RZ, 0xc0, !PT ;  /* 0x0000000415157c12 */ /* 0x000fc6000f8ec0ff */
[----:B------:R-:W-:Y:S02]  /*b2f0*/  IMAD.MOV R7, RZ, RZ, -R5 ;  /* 0x000000ffff077224 */ /* 0x000fe400078e0a05 */
[----:B------:R-:W-:Y:S02]  /*b300*/  IMAD R4, R5, UR5, R4 ;  /* 0x0000000505047c24 */ /* 0x000fe4000f8e0204 */
[----:B------:R-:W-:Y:S01]  /*b310*/  IMAD R20, R7, UR8, R20 ;  /* 0x0000000807147c24 */ /* 0x000fe2000f8e0214 */
[----:B------:R-:W-:Y:S01]  /*b320*/  ULDC UR8, c[0x0][0x600] ;  /* 0x0001800000087ab9 */ /* 0x000fe20000000800 */
[----:B------:R-:W-:Y:S02]  /*b330*/  IMAD R15, R4, UR9, R15 ;  /* 0x00000009040f7c24 */ /* 0x000fe4000f8e020f */
[----:B------:R-:W-:Y:S02]  /*b340*/  IMAD R6, R20, UR8, R21 ;  /* 0x0000000814067c24 */ /* 0x000fe4000f8e0215 */
[----:B------:R-:W-:-:S03]  /*b350*/  IMAD.MOV.U32 R4, RZ, RZ, 0x1 ;  /* 0x00000001ff047424 */ /* 0x000fc600078e00ff */
[----:B------:R-:W-:Y:S02]  /*b360*/  SEL R20, R6, R15, !P2 ;  /* 0x0000000f06147207 */ /* 0x000fe40005000000 */
[----:B------:R-:W-:Y:S01]  /*b370*/  SEL R21, R15, R6, !P2 ;  /* 0x000000060f157207 */ /* 0x000fe20005000000 */
[----:B------:R-:W-:-:S07]  /*b380*/  IMAD.MOV.U32 R6, RZ, RZ, R14 ;  /* 0x000000ffff067224 */ /* 0x000fce00078e000e */
.L_x_212:
[----:B------:R-:W-:Y:S05]  /*b390*/  BSYNC B1 ;  /* 0x0000000000017941 */ /* 0x000fea0003800000 */
.L_x_211:
[----:B------:R-:W-:-:S13]  /*b3a0*/  LOP3.LUT P0, RZ, R4, 0xff, RZ, 0xc0, !PT ;  /* 0x000000ff04ff7812 */ /* 0x000fda000780c0ff */
[----:B------:R-:W-:Y:S05]  /*b3b0*/  @P0 BRA `(.L_x_215) ;  /* 0xfffffff4000c0947 */ /* 0x000fea000383ffff */
[----:B------:R-:W-:Y:S05]  /*b3c0*/  BSYNC B0 ;  /* 0x0000000000007941 */ /* 0x000fea0003800000 */
.L_x_204:
[----:B------:R-:W-:-:S03]  /*b3d0*/  UMOV UR8, 0xffffffff ;  /* 0xffffffff00087882 */ /* 0x000fc60000000000 */
[----:B------:R-:W-:Y:S05]  /*b3e0*/  BRA.DIV UR8, `(.L_x_216) ;  /* 0x0000000208f07947 */ /* 0x000fea000b800000 */
[----:B------:R-:W-:-:S13]  /*b3f0*/  ELECT P6, URZ, PT ;  /* 0x00000000003f782f */ /* 0x000fda00038c0000 */
.L_x_229:
[----:B------:R-:W-:Y:S04]  /*b400*/  BSSY B0, `(.L_x_217) ;  /* 0x0000022000007945 */ /* 0x000fe80003800000 */
[----:B------:R-:W-:Y:S05]  /*b410*/  @!P6 BRA `(.L_x_218) ;  /* 0x000000000080e947 */ /* 0x000fea0003800000 */
[----:B------:R-:W-:-:S04]  /*b420*/  LOP3.LUT R19, R19, 0x2, RZ, 0xfc, !PT ;  /* 0x0000000213137812 */ /* 0x000fc800078efcff */
[----:B------:R-:W-:-:S13]  /*b430*/  ISETP.NE.AND P0, PT, R19, 0x3, PT ;  /* 0x000000031300780c */ /* 0x000fda0003f05270 */
[----:B------:R-:W-:Y:S05]  /*b440*/  @!P0 BRA `(.L_x_219) ;  /* 0x0000000000048947 */ /* 0x000fea0003800000 */
[----:B------:R-:W-:Y:S01]  /*b450*/  BPT.TRAP 0x1 ;  /* 0x000000040000795c */ /* 0x000fe20000300000 */
.L_x_219:
[----:B------:R-:W0:Y:S01]  /*b460*/  S2R R5, SR_CgaCtaId ;  /* 0x0000000000057919 */ /* 0x000e220000008800 */
[----:B------:R-:W-:Y:S02]  /*b470*/  MOV R2, 0x400 ;  /* 0x0000040000027802 */ /* 0x000fe40000000f00 */
[----:B------:R-:W-:Y:S02]  /*b480*/  SHF.L.U32 R4, R0, 0x1f, RZ ;  /* 0x0000001f00047819 */ /* 0x000fe400000006ff */
[----:B0-----:R-:W-:-:S05]  /*b490*/  LEA R2, R5, R2, 0x18 ;  /* 0x0000000205027211 */ /* 0x001fca00078ec0ff */
[----:B------:R-:W-:-:S04]  /*b4a0*/  VIADD R2, R2, 0x18 ;  /* 0x0000001802027836 */ /* 0x000fc80000000000 */
[C---:B------:R-:W-:Y:S02]  /*b4b0*/  IMAD R7, R3.reuse, 0x8, R2 ;  /* 0x0000000803077824 */ /* 0x040fe400078e0202 */
[----:B------:R-:W-:Y:S02]  /*b4c0*/  VIADD R3, R3, 0x1 ;  /* 0x0000000103037836 */ /* 0x000fe40000000000 */
[----:B------:R-:W0:Y:S03]  /*b4d0*/  SYNCS.PHASECHK.TRANS64.TRYWAIT P0, [R7+URZ], R4 ;  /* 0x00000004070075a7 */ /* 0x000e26000800017f */
[----:B------:R-:W-:-:S04]  /*b4e0*/  ISETP.NE.AND P1, PT, R3, 0x3, PT ;  /* 0x000000030300780c */ /* 0x000fc80003f25270 */
[----:B------:R-:W-:Y:S02]  /*b4f0*/  SEL R5, RZ, 0x1, P1 ;  /* 0x00000001ff057807 */ /* 0x000fe40000800000 */
[----:B------:R-:W-:Y:S02]  /*b500*/  SEL R3, R3, RZ, P1 ;  /* 0x000000ff03037207 */ /* 0x000fe40000800000 */
[----:B------:R-:W-:-:S03]  /*b510*/  LOP3.LUT R9, R0, R5, RZ, 0x3c, !PT ;  /* 0x0000000500097212 */ /* 0x000fc600078e3cff */
[----:B------:R-:W-:Y:S01]  /*b520*/  IMAD R6, R3, 0x8, R2 ;  /* 0x0000000803067824 */ /* 0x000fe200078e0202 */
[----:B------:R-:W-:Y:S01]  /*b530*/  SHF.L.U32 R5, R9, 0x1f, RZ ;  /* 0x0000001f09057819 */ /* 0x000fe200000006ff */
[----:B0-----:R-:W-:Y:S06]  /*b540*/  @!P0 BRA `(.L_x_220) ;  /* 0x0000000000b88947 */ /* 0x001fec0003800000 */
.L_x_230:
[----:B------:R-:W1:Y:S01]  /*b550*/  SYNCS.PHASECHK.TRANS64.TRYWAIT P0, [R6+URZ], R5 ;  /* 0x00000005060075a7 */ /* 0x000e62000800017f */
[----:B------:R-:W-:-:S05]  /*b560*/  VIADD R0, R3, 0x1 ;  /* 0x0000000103007836 */ /* 0x000fca0000000000 */
[----:B------:R-:W-:-:S04]  /*b570*/  ISETP.NE.AND P1, PT, R0, 0x3, PT ;  /* 0x000000030000780c */ /* 0x000fc80003f25270 */
[----:B0-----:R-:W-:Y:S02]  /*b580*/  SEL R4, RZ, 0x1, P1 ;  /* 0x00000001ff047807 */ /* 0x001fe40000800000 */
[----:B------:R-:W-:Y:S02]  /*b590*/  SEL R3, R0, RZ, P1 ;  /* 0x000000ff00037207 */ /* 0x000fe40000800000 */
[----:B------:R-:W-:Y:S01]  /*b5a0*/  LOP3.LUT R0, R9, R4, RZ, 0x3c, !PT ;  /* 0x0000000409007212 */ /* 0x000fe200078e3cff */
[----:B-1----:R-:W-:Y:S06]  /*b5b0*/  @!P0 BRA `(.L_x_221) ;  /* 0x0000000000b08947 */ /* 0x002fec0003800000 */
.L_x_231:
[----:B------:R-:W-:Y:S01]  /*b5c0*/  IMAD R3, R3, 0x8, R2 ;  /* 0x0000000803037824 */ /* 0x000fe200078e0202 */
[----:B------:R-:W-:-:S07]  /*b5d0*/  SHF.L.U32 R0, R0, 0x1f, RZ ;  /* 0x0000001f00007819 */ /* 0x000fce00000006ff */
.L_x_222:
[----:B-1----:R1:W2:Y:S02]  /*b5e0*/  SYNCS.PHASECHK.TRANS64.TRYWAIT P0, [R3+URZ], R0 ;  /* 0x00000000030075a7 */ /* 0x0022a4000800017f */
[----:B--2---:R-:W-:Y:S05]  /*b5f0*/  @!P0 NANOSLEEP.SYNCS 0x989680 ;  /* 0x009896800000895d */ /* 0x004fea0003900000 */
[----:B------:R-:W2:Y:S02]  /*b600*/  @!P0 SYNCS.PHASECHK.TRANS64 P0, [R3+URZ], R0 ;  /* 0x00000000030085a7 */ /* 0x000ea4000800007f */
[----:B--2---:R-:W-:Y:S05]  /*b610*/  @!P0 BRA `(.L_x_222) ;  /* 0xfffffffc00f08947 */ /* 0x004fea000383ffff */
.L_x_218:
[----:B------:R-:W-:Y:S05]  /*b620*/  BSYNC B0 ;  /* 0x0000000000007941 */ /* 0x000fea0003800000 */
.L_x_217:
[----:B------:R-:W-:Y:S05]  /*b630*/  EXIT ;  /* 0x000000000000794d */ /* 0x000fea0003800000 */
.L_x_21:
[----:B----4-:R4:W0:Y:S02]  /*b640*/  SYNCS.PHASECHK.TRANS64.TRYWAIT P1, [R3+URZ], R0 ;  /* 0x00000000030075a7 */ /* 0x010824000802017f */
[----:B0-----:R-:W-:Y:S05]  /*b650*/  @!P1 NANOSLEEP.SYNCS 0x989680 ;  /* 0x009896800000995d */ /* 0x001fea0003900000 */
[----:B------:R-:W0:Y:S02]  /*b660*/  @!P1 SYNCS.PHASECHK.TRANS64 P1, [R3+URZ], R0 ;  /* 0x00000000030095a7 */ /* 0x000e24000802007f */
[----:B0-----:R-:W-:Y:S05]  /*b670*/  @!P1 BRA `(.L_x_21) ;  /* 0xfffffffc00f09947 */ /* 0x001fea000383ffff */
[----:B------:R-:W-:Y:S05]  /*b680*/  BRA `(.L_x_20) ;  /* 0xffffff5c009c7947 */ /* 0x000fea000383ffff */
.L_x_26:
[----:B-1----:R1:W3:Y:S02]  /*b690*/  SYNCS.PHASECHK.TRANS64.TRYWAIT P1, [R5+URZ], R4 ;  /* 0x00000004050075a7 */ /* 0x0022e4000802017f */
[----:B---3--:R-:W-:Y:S05]  /*b6a0*/  @!P1 NANOSLEEP.SYNCS 0x989680 ;  /* 0x009896800000995d */ /* 0x008fea0003900000 */
[----:B------:R-:W3:Y:S02]  /*b6b0*/  @!P1 SYNCS.PHASECHK.TRANS64 P1, [R5+URZ], R4 ;  /* 0x00000004050095a7 */ /* 0x000ee4000802007f */
[----:B---3--:R-:W-:Y:S05]  /*b6c0*/  @!P1 BRA `(.L_x_26) ;  /* 0xfffffffc00f09947 */ /* 0x008fea000383ffff */
[----:B------:R-:W-:Y:S05]  /*b6d0*/  BRA `(.L_x_25) ;  /* 0xffffff7c00b47947 */ /* 0x000fea000383ffff */
.L_x_205:
[----:B------:R-:W-:Y:S01]  /*b6e0*/  BSSY B1, `(.L_x_223) ;  /* 0x0000006000017945 */ /* 0x000fe20003800000 */
[----:B------:R-:W-:-:S07]  /*b6f0*/  IMAD.MOV.U32 R15, RZ, RZ, -0x1 ;  /* 0xffffffffff0f7424 */ /* 0x000fce00078e00ff */
[----:B------:R-:W-:Y:S05]  /*b700*/  WARPSYNC.COLLECTIVE R15, `(.L_x_224) ;  /* 0x000000000f0c7348 */ /* 0x000fea0003c00000 */
[----:B------:R-:W-:Y:S02]  /*b710*/  ELECT P6, UR62, PT ;  /* 0x00000000003e782f */ /* 0x000fe400038c0000 */
[----:B------:R-:W-:Y:S01]  /*b720*/  MOV R14, UR62 ;  /* 0x0000003e000e7c02 */ /* 0x000fe20008000f00 */
[----:B------:R-:W-:Y:S10]  /*b730*/  ENDCOLLECTIVE ;  /* 0x000000000000791b */ /* 0x000ff40003800000 */
.L_x_224:
[----:B------:R-:W-:Y:S05]  /*b740*/  BSYNC B1 ;  /* 0x0000000000017941 */ /* 0x000fea0003800000 */
.L_x_223:
[----:B------:R-:W-:Y:S05]  /*b750*/  BRA `(.L_x_225) ;  /* 0xfffffff000307947 */ /* 0x000fea000383ffff */
.L_x_208:
[----:B-1----:R1:W2:Y:S02]  /*b760*/  SYNCS.PHASECHK.TRANS64.TRYWAIT P0, [R23+URZ+0x18], R14 ;  /* 0x0000180e170075a7 */ /* 0x0022a4000800017f */
[----:B--2---:R-:W-:Y:S05]  /*b770*/  @!P0 NANOSLEEP.SYNCS 0x989680 ;  /* 0x009896800000895d */ /* 0x004fea0003900000 */
[----:B------:R-:W2:Y:S02]  /*b780*/  @!P0 SYNCS.PHASECHK.TRANS64 P0, [R23+URZ+0x18], R14 ;  /* 0x0000180e170085a7 */ /* 0x000ea4000800007f */
[----:B--2---:R-:W-:Y:S05]  /*b790*/  @!P0 BRA `(.L_x_208) ;  /* 0xfffffffc00f08947 */ /* 0x004fea000383ffff */
[----:B------:R-:W-:Y:S05]  /*b7a0*/  BRA `(.L_x_226) ;  /* 0xfffffff0006c7947 */ /* 0x000fea000383ffff */
.L_x_216:
[----:B------:R-:W-:Y:S01]  /*b7b0*/  BSSY B0, `(.L_x_227) ;  /* 0x0000006000007945 */ /* 0x000fe20003800000 */
[----:B------:R-:W-:-:S07]  /*b7c0*/  IMAD.MOV.U32 R15, RZ, RZ, -0x1 ;  /* 0xffffffffff0f7424 */ /* 0x000fce00078e00ff */
[----:B------:R-:W-:Y:S05]  /*b7d0*/  WARPSYNC.COLLECTIVE R15, `(.L_x_228) ;  /* 0x000000000f0c7348 */ /* 0x000fea0003c00000 */
[----:B------:R-:W-:Y:S02]  /*b7e0*/  ELECT P6, UR62, PT ;  /* 0x00000000003e782f */ /* 0x000fe400038c0000 */
[----:B------:R-:W-:Y:S01]  /*b7f0*/  MOV R14, UR62 ;  /* 0x0000003e000e7c02 */ /* 0x000fe20008000f00 */
[----:B------:R-:W-:Y:S10]  /*b800*/  ENDCOLLECTIVE ;  /* 0x000000000000791b */ /* 0x000ff40003800000 */
.L_x_228:
[----:B------:R-:W-:Y:S05]  /*b810*/  BSYNC B0 ;  /* 0x0000000000007941 */ /* 0x000fea0003800000 */
.L_x_227:
[----:B------:R-:W-:Y:S05]  /*b820*/  BRA `(.L_x_229) ;  /* 0xfffffff800f47947 */ /* 0x000fea000383ffff */
.L_x_220:
[----:B0-----:R0:W1:Y:S02]  /*b830*/  SYNCS.PHASECHK.TRANS64.TRYWAIT P0, [R7+URZ], R4 ;  /* 0x00000004070075a7 */ /* 0x001064000800017f */
[----:B-1----:R-:W-:Y:S05]  /*b840*/  @!P0 NANOSLEEP.SYNCS 0x989680 ;  /* 0x009896800000895d */ /* 0x002fea0003900000 */
[----:B------:R-:W1:Y:S02]  /*b850*/  @!P0 SYNCS.PHASECHK.TRANS64 P0, [R7+URZ], R4 ;  /* 0x00000004070085a7 */ /* 0x000e64000800007f */
[----:B-1----:R-:W-:Y:S05]  /*b860*/  @!P0 BRA `(.L_x_220) ;  /* 0xfffffffc00f08947 */ /* 0x002fea000383ffff */
[----:B------:R-:W-:Y:S05]  /*b870*/  BRA `(.L_x_230) ;  /* 0xfffffffc00347947 */ /* 0x000fea000383ffff */
.L_x_221:
[----:B0-----:R0:W1:Y:S02]  /*b880*/  SYNCS.PHASECHK.TRANS64.TRYWAIT P0, [R6+URZ], R5 ;  /* 0x00000005060075a7 */ /* 0x001064000800017f */
[----:B-1----:R-:W-:Y:S05]  /*b890*/  @!P0 NANOSLEEP.SYNCS 0x989680 ;  /* 0x009896800000895d */ /* 0x002fea0003900000 */
[----:B------:R-:W1:Y:S02]  /*b8a0*/  @!P0 SYNCS.PHASECHK.TRANS64 P0, [R6+URZ], R5 ;  /* 0x00000005060085a7 */ /* 0x000e64000800007f */
[----:B-1----:R-:W-:Y:S05]  /*b8b0*/  @!P0 BRA `(.L_x_221) ;  /* 0xfffffffc00f08947 */ /* 0x002fea000383ffff */
[----:B------:R-:W-:Y:S05]  /*b8c0*/  BRA `(.L_x_231) ;  /* 0xfffffffc003c7947 */ /* 0x000fea000383ffff */
.L_x_232:
[----:B------:R-:W-:-:S00]  /*b8d0*/  BRA `(.L_x_232) ;  /* 0xfffffffc00fc7947 */ /* 0x000fc0000383ffff */
[----:B------:R-:W-:-:S00]  /*b8e0*/  NOP ;  /* 0x0000000000007918 */ /* 0x000fc00000000000 */
        /* <DEDUP_REMOVED lines=9> */
.L_x_233:


//--------------------- .nv.global.init           --------------------------
	.section	.nv.global.init,"aw",@progbits
.nv.global.init:
	.type		$str$22,@object
	.size		$str$22,($str$23 - $str$22)
$str$22:
        /*0000*/ 	.byte	0x6b, 0x5f, 0x74, 0x69, 0x6c, 0x65, 0x5f, 0x63, 0x6f, 0x75, 0x6e, 0x74, 0x20, 0x3e, 0x3d, 0x20
        /*0010*/ 	.byte	0x31, 0x00
	.type		$str$23,@object
	.size		$str$23,(__unnamed_1 - $str$23)
$str$23:
        /*0012*/ 	.byte	0x2f, 0x74, 0x6d, 0x70, 0x2f, 0x63, 0x75, 0x74, 0x6c, 0x61, 0x73, 0x73, 0x5f, 0x73, 0x77, 0x65
        /*0022*/ 	.byte	0x65, 0x70, 0x5f, 0x73, 0x72, 0x63, 0x2f, 0x69, 0x6e, 0x63, 0x6c, 0x75, 0x64, 0x65, 0x2f, 0x63
        /*0032*/ 	.byte	0x75, 0x74, 0x6c, 0x61, 0x73, 0x73, 0x2f, 0x67, 0x65, 0x6d, 0x6d, 0x2f, 0x63, 0x6f, 0x6c, 0x6c
        /*0042*/ 	.byte	0x65, 0x63, 0x74, 0x69, 0x76, 0x65, 0x2f, 0x73, 0x6d, 0x39, 0x30, 0x5f, 0x6d, 0x6d, 0x61, 0x5f
        /*0052*/ 	.byte	0x74, 0x6d, 0x61, 0x5f, 0x67, 0x6d, 0x6d, 0x61, 0x5f, 0x73, 0x73, 0x5f, 0x77, 0x61, 0x72, 0x70
        /*0062*/ 	.byte	0x73, 0x70, 0x65, 0x63, 0x69, 0x61, 0x6c, 0x69, 0x7a, 0x65, 0x64, 0x2e, 0x68, 0x70, 0x70, 0x00
	.type		__unnamed_1,@object
	.size		__unnamed_1,(.L_0 - __unnamed_1)
__unnamed_1:
        /*0072*/ 	.byte	0x76, 0x6f, 0x69, 0x64, 0x20, 0x63, 0x75, 0x74, 0x6c, 0x61, 0x73, 0x73, 0x3a, 0x3a, 0x67, 0x65
        /* <DEDUP_REMOVED lines=172> */
        /*0b42*/ 	.byte	0x3a, 0x3a, 0x69, 0x64, 0x65, 0x6e, 0x74, 0x69, 0x74, 0x79, 0x5d, 0x00
.L_0:


//--------------------- .nv.shared._ZN7cutlass13device_kernelINS_4gemm6kernel13GemmUniversalIN4cute5tupleIJiiiiEEENS1_10collective13CollectiveMmaINS1_34MainloopSm90TmaGmmaWarpSpecializedILi3ENS5_IJNS4_1CILi2EEENSA_ILi1EEESC_EEENS1_35KernelTmaWarpSpecializedCooperativeEEENS5_IJNSA_ILi192EEENSA_ILi80EEENSA_ILi256EEEEEEaNS5_IJlSC_lEEEaSK_NS4_8TiledMMAINS4_8MMA_AtomIJNS4_4SM904GMMA26MMA_64x16x32_S32S8S8_SS_TNEEEENS4_6LayoutISD_NS5_IJSC_NSA_ILi0EEESS_EEEEENS5_IJNS4_10UnderscoreESV_SV_EEEEENS4_13SM90_TMA_LOADENS4_14ComposedLayoutINS4_7SwizzleILi3ELi4ELi3EEENS4_18smem_ptr_flag_bitsILi8EEENSR_INS5_IJNSA_ILi8EEENSA_ILi128EEEEEENS5_IJS15_SC_EEEEEEEvNS4_8identityENS4_23SM90_TMA_LOAD_MULTICASTES19_vS1A_EENS_8epilogue10collective6detail29Sm90TmaWarpSpecializedAdapterINS1E_15DefaultEpilogueIaSK_SK_NS1D_6thread17LinearCombinationIaLi1EiiLNS1I_9ScaleType4KindE0ELNS_15FloatRoundStyleE2EaEENS1_15EpilogueDefaultEEEEEvvEEEEvNT_6ParamsE --------------------------
	.section	.nv.shared._ZN7cutlass13device_kernelINS_4gemm6kernel13GemmUniversalIN4cute5tupleIJiiiiEEENS1_10collective13CollectiveMmaINS1_34MainloopSm90TmaGmmaWarpSpecializedILi3ENS5_IJNS4_1CILi2EEENSA_ILi1EEESC_EEENS1_35KernelTmaWarpSpecializedCooperativeEEENS5_IJNSA_ILi192EEENSA_ILi80EEENSA_ILi256EEEEEEaNS5_IJlSC_lEEEaSK_NS4_8TiledMMAINS4_8MMA_AtomIJNS4_4SM904GMMA26MMA_64x16x32_S32S8S8_SS_TNEEEENS4_6LayoutISD_NS5_IJSC_NSA_ILi0EEESS_EEEEENS5_IJNS4_10UnderscoreESV_SV_EEEEENS4_13SM90_TMA_LOADENS4_14ComposedLayoutINS4_7SwizzleILi3ELi4ELi3EEENS4_18smem_ptr_flag_bitsILi8EEENSR_INS5_IJNSA_ILi8EEENSA_ILi128EEEEEENS5_IJS15_SC_EEEEEEEvNS4_8identityENS4_23SM90_TMA_LOAD_MULTICASTES19_vS1A_EENS_8epilogue10collective6detail29Sm90TmaWarpSpecializedAdapterINS1E_15DefaultEpilogueIaSK_SK_NS1D_6thread17LinearCombinationIaLi1EiiLNS1I_9ScaleType4KindE0ELNS_15FloatRoundStyleE2EaEENS1_15EpilogueDefaultEEEEEvvEEEEvNT_6ParamsE,"aw",@nobits
	.sectionflags	@""
	.align	16
	.zero		1024


//--------------------- .nv.shared.reserved.0     --------------------------
	.section	.nv.shared.reserved.0,"aw",@nobits
	.weak		__nv_reservedSMEM_offset_0_alias
	.size		__nv_reservedSMEM_offset_0_alias, 0, 0
	.other		__nv_reservedSMEM_offset_0_alias,@"STO_CUDA_RESERVED_SHARED STV_DEFAULT"
__nv_reservedSMEM_offset_0_alias:
	.zero		0


//--------------------- .nv.global                --------------------------
	.section	.nv.global,"aw",@nobits
.nv.global:
	.type		_ZN39_INTERNAL_f4761f11_4_k_cu_22031d98_85014cute1_E,@object
	.size		_ZN39_INTERNAL_f4761f11_4_k_cu_22031d98_85014cute1_E,(_ZN39_INTERNAL_f4761f11_4_k_cu_22031d98_85014cuda3std3__45__cpo6cbeginE - _ZN39_INTERNAL_f4761f11_4_k_cu_22031d98_85014cute1_E)
_ZN39_INTERNAL_f4761f11_4_k_cu_22031d98_85014cute1_E:
	.zero		1
	.type		_ZN39_INTERNAL_f4761f11_4_k_cu_22031d98_85014cuda3std3__45__cpo6cbeginE,@object
	.size		_ZN39_INTERNAL_f4761f11_4_k_cu_22031d98_85014cuda3std3__45__cpo6cbeginE,(_ZN39_INTERNAL_f4761f11_4_k_cu_22031d98_85014cuda3std3__48in_placeE - _ZN39_INTERNAL_f4761f11_4_k_cu_22031d98_85014cuda3std3__45__cpo6cbeginE)
_ZN39_INTERNAL_f4761f11_4_k_cu_22031d98_85014cuda3std3__45__cpo6cbeginE:
	.zero		1
	.type		_ZN39_INTERNAL_f4761f11_4_k_cu_22031d98_85014cuda3std3__48in_placeE,@object
	.size		_ZN39_INTERNAL_f4761f11_4_k_cu_22031d98_85014cuda3std3__48in_placeE,(_ZN39_INTERNAL_f4761f11_4_k_cu_22031d98_85014cuda3std6ranges3__45__cpo9iter_moveE - _ZN39_INTERNAL_f4761f11_4_k_cu_22031d98_85014cuda3std3__48in_placeE)
_ZN39_INTERNAL_f4761f11_4_k_cu_22031d98_85014cuda3std3__48in_placeE:
	.zero		1
	.type		_ZN39_INTERNAL_f4761f11_4_k_cu_22031d98_85014cuda3std6ranges3__45__cpo9iter_moveE,@object
	.size		_ZN39_INTERNAL_f4761f11_4_k_cu_22031d98_85014cuda3std6ranges3__45__cpo9iter_moveE,(_ZN39_INTERNAL_f4761f11_4_k_cu_22031d98_85014cuda3std3__45__cpo5beginE - _ZN39_INTERNAL_f4761f11_4_k_cu_22031d98_85014cuda3std6ranges3__45__cpo9iter_moveE)
_ZN39_INTERNAL_f4761f11_4_k_cu_22031d98_85014cuda3std6ranges3__45__cpo9iter_moveE:
	.zero		1
	.type		_ZN39_INTERNAL_f4761f11_4_k_cu_22031d98_85014cuda3std3__45__cpo5beginE,@object
	.size		_ZN39_INTERNAL_f4761f11_4_k_cu_22031d98_85014cuda3std3__45__cpo5beginE,(_ZN39_INTERNAL_f4761f11_4_k_cu_22031d98_85014cuda3std3__441_GLOBAL__N__f4761f11_4_k_cu_22031d98_85016ignoreE - _ZN39_INTERNAL_f4761f11_4_k_cu_22031d98_85014cuda3std3__45__cpo5beginE)
_ZN39_INTERNAL_f4761f11_4_k_cu_22031d98_85014cuda3std3__45__cpo5beginE:
	.zero		1
	.type		_ZN39_INTERNAL_f4761f11_4_k_cu_22031d98_85014cuda3std3__441_GLOBAL__N__f4761f11_4_k_cu_22031d98_85016ignoreE,@object
	.size		_ZN39_INTERNAL_f4761f11_4_k_cu_22031d98_85014cuda3std3__441_GLOBAL__N__f4761f11_4_k_cu_22031d98_85016ignoreE,(_ZN39_INTERNAL_f4761f11_4_k_cu_22031d98_85014cute7productE - _ZN39_INTERNAL_f4761f11_4_k_cu_22031d98_85014cuda3std3__441_GLOBAL__N__f4761f11_4_k_cu_22031d98_85016ignoreE)
_ZN39_INTERNAL_f4761f11_4_k_cu_22031d98_85014cuda3std3__441_GLOBAL__N__f4761f11_4_k_cu_22031d98_85016ignoreE:
	.zero		1
	.type		_ZN39_INTERNAL_f4761f11_4_k_cu_22031d98_85014cute7productE,@object
	.size		_ZN39_INTERNAL_f4761f11_4_k_cu_22031d98_85014cute7productE,(_ZN39_INTERNAL_f4761f11_4_k_cu_22031d98_85014cuda3std3__45__cpo3endE - _ZN39_INTERNAL_f4761f11_4_k_cu_22031d98_85014cute7productE)
_ZN39_INTERNAL_f4761f11_4_k_cu_22031d98_85014cute7productE:
	.zero		1
	.type		_ZN39_INTERNAL_f4761f11_4_k_cu_22031d98_85014cuda3std3__45__cpo3endE,@object
	.size		_ZN39_INTERNAL_f4761f11_4_k_cu_22031d98_85014cuda3std3__45__cpo3endE,(_ZN39_INTERNAL_f4761f11_4_k_cu_22031d98_85014cuda3std3__419piecewise_constructE - _ZN39_INTERNAL_f4761f11_4_k_cu_22031d98_85014cuda3std3__45__cpo3endE)
_ZN39_INTERNAL_f4761f11_4_k_cu_22031d98_85014cuda3std3__45__cpo3endE:
	.zero		1
	.type		_ZN39_INTERNAL_f4761f11_4_k_cu_22031d98_85014cuda3std3__419piecewise_constructE,@object
	.size		_ZN39_INTERNAL_f4761f11_4_k_cu_22031d98_85014cuda3std3__419piecewise_constructE,(_ZN39_INTERNAL_f4761f11_4_k_cu_22031d98_85014cuda3std3__45__cpo4cendE - _ZN39_INTERNAL_f4761f11_4_k_cu_22031d98_85014cuda3std3__419piecewise_constructE)
_ZN39_INTERNAL_f4761f11_4_k_cu_22031d98_85014cuda3std3__419piecewise_constructE:
	.zero		1
	.type		_ZN39_INTERNAL_f4761f11_4_k_cu_22031d98_85014cuda3std3__45__cpo4cendE,@object
	.size		_ZN39_INTERNAL_f4761f11_4_k_cu_22031d98_85014cuda3std3__45__cpo4cendE,(_ZN39_INTERNAL_f4761f11_4_k_cu_22031d98_85014cuda3std6ranges3__45__cpo4swapE - _ZN39_INTERNAL_f4761f11_4_k_cu_22031d98_85014cuda3std3__45__cpo4cendE)
_ZN39_INTERNAL_f4761f11_4_k_cu_22031d98_85014cuda3std3__45__cpo4cendE:
	.zero		1
	.type		_ZN39_INTERNAL_f4761f11_4_k_cu_22031d98_85014cuda3std6ranges3__45__cpo4swapE,@object
	.size		_ZN39_INTERNAL_f4761f11_4_k_cu_22031d98_85014cuda3std6ranges3__45__cpo4swapE,(.L_8 - _ZN39_INTERNAL_f4761f11_4_k_cu_22031d98_85014cuda3std6ranges3__45__cpo4swapE)
_ZN39_INTERNAL_f4761f11_4_k_cu_22031d98_85014cuda3std6ranges3__45__cpo4swapE:
	.zero		1
.L_8:


//--------------------- .nv.constant0._ZN7cutlass13device_kernelINS_4gemm6kernel13GemmUniversalIN4cute5tupleIJiiiiEEENS1_10collective13CollectiveMmaINS1_34MainloopSm90TmaGmmaWarpSpecializedILi3ENS5_IJNS4_1CILi2EEENSA_ILi1EEESC_EEENS1_35KernelTmaWarpSpecializedCooperativeEEENS5_IJNSA_ILi192EEENSA_ILi80EEENSA_ILi256EEEEEEaNS5_IJlSC_lEEEaSK_NS4_8TiledMMAINS4_8MMA_AtomIJNS4_4SM904GMMA26MMA_64x16x32_S32S8S8_SS_TNEEEENS4_6LayoutISD_NS5_IJSC_NSA_ILi0EEESS_EEEEENS5_IJNS4_10UnderscoreESV_SV_EEEEENS4_13SM90_TMA_LOADENS4_14ComposedLayoutINS4_7SwizzleILi3ELi4ELi3EEENS4_18smem_ptr_flag_bitsILi8EEENSR_INS5_IJNSA_ILi8EEENSA_ILi128EEEEEENS5_IJS15_SC_EEEEEEEvNS4_8identityENS4_23SM90_TMA_LOAD_MULTICASTES19_vS1A_EENS_8epilogue10collective6detail29Sm90TmaWarpSpecializedAdapterINS1E_15DefaultEpilogueIaSK_SK_NS1D_6thread17LinearCombinationIaLi1EiiLNS1I_9ScaleType4KindE0ELNS_15FloatRoundStyleE2EaEENS1_15EpilogueDefaultEEEEEvvEEEEvNT_6ParamsE --------------------------
	.section	.nv.constant0._ZN7cutlass13device_kernelINS_4gemm6kernel13GemmUniversalIN4cute5tupleIJiiiiEEENS1_10collective13CollectiveMmaINS1_34MainloopSm90TmaGmmaWarpSpecializedILi3ENS5_IJNS4_1CILi2EEENSA_ILi1EEESC_EEENS1_35KernelTmaWarpSpecializedCooperativeEEENS5_IJNSA_ILi192EEENSA_ILi80EEENSA_ILi256EEEEEEaNS5_IJlSC_lEEEaSK_NS4_8TiledMMAINS4_8MMA_AtomIJNS4_4SM904GMMA26MMA_64x16x32_S32S8S8_SS_TNEEEENS4_6LayoutISD_NS5_IJSC_NSA_ILi0EEESS_EEEEENS5_IJNS4_10UnderscoreESV_SV_EEEEENS4_13SM90_TMA_LOADENS4_14ComposedLayoutINS4_7SwizzleILi3ELi4ELi3EEENS4_18smem_ptr_flag_bitsILi8EEENSR_INS5_IJNSA_ILi8EEENSA_ILi128EEEEEENS5_IJS15_SC_EEEEEEEvNS4_8identityENS4_23SM90_TMA_LOAD_MULTICASTES19_vS1A_EENS_8epilogue10collective6detail29Sm90TmaWarpSpecializedAdapterINS1E_15DefaultEpilogueIaSK_SK_NS1D_6thread17LinearCombinationIaLi1EiiLNS1I_9ScaleType4KindE0ELNS_15FloatRoundStyleE2EaEENS1_15EpilogueDefaultEEEEEvvEEEEvNT_6ParamsE,"a",@progbits
	.sectionflags	@""
	.align	4
.nv.constant0._ZN7cutlass13device_kernelINS_4gemm6kernel13GemmUniversalIN4cute5tupleIJiiiiEEENS1_10collective13CollectiveMmaINS1_34MainloopSm90TmaGmmaWarpSpecializedILi3ENS5_IJNS4_1CILi2EEENSA_ILi1EEESC_EEENS1_35KernelTmaWarpSpecializedCooperativeEEENS5_IJNSA_ILi192EEENSA_ILi80EEENSA_ILi256EEEEEEaNS5_IJlSC_lEEEaSK_NS4_8TiledMMAINS4_8MMA_AtomIJNS4_4SM904GMMA26MMA_64x16x32_S32S8S8_SS_TNEEEENS4_6LayoutISD_NS5_IJSC_NSA_ILi0EEESS_EEEEENS5_IJNS4_10UnderscoreESV_SV_EEEEENS4_13SM90_TMA_LOADENS4_14ComposedLayoutINS4_7SwizzleILi3ELi4ELi3EEENS4_18smem_ptr_flag_bitsILi8EEENSR_INS5_IJNSA_ILi8EEENSA_ILi128EEEEEENS5_IJS15_SC_EEEEEEEvNS4_8identityENS4_23SM90_TMA_LOAD_MULTICASTES19_vS1A_EENS_8epilogue10collective6detail29Sm90TmaWarpSpecializedAdapterINS1E_15DefaultEpilogueIaSK_SK_NS1D_6thread17LinearCombinationIaLi1EiiLNS1I_9ScaleType4KindE0ELNS_15FloatRoundStyleE2EaEENS1_15EpilogueDefaultEEEEEvvEEEEvNT_6ParamsE:
	.zero		1664


//--------------------- SYMBOLS --------------------------

	.type		.nv.reservedSmem.offset0,@object
	.size		.nv.reservedSmem.offset0,0x4
	.type		__assertfail,@function
